	.target	sm_100a

	.elftype	@"ET_EXEC"


//--------------------- .note.nv.tkinfo           --------------------------
	.section	.note.nv.tkinfo,"",@"SHT_NOTE"
	.sectionflags	@"SHF_NOTE_NV_TKINFO"
	.tkinfo
        /*0018*/ 	.word	0x00000002
        /*0030*/ 	.string	""
        /*0030*/ 	.string	"ptxas"
        /*0030*/ 	.string	"Cuda compilation tools, release 13.0, V13.0.88"
        /*0030*/ 	.string	"Build cuda_13.0.r13.0/compiler.36424714_0"
        /*0030*/ 	.string	"-arch sm_100a -m 64 "



//--------------------- .note.nv.cuinfo           --------------------------
	.section	.note.nv.cuinfo,"",@"SHT_NOTE"
	.sectionflags	@"SHF_NOTE_NV_CUINFO"
        /*0018*/ 	.short	0x0002
        /*001a*/ 	.short	0x0064
        /*001c*/ 	.short	0x0082
	.zero		2


//--------------------- .nv.info                  --------------------------
	.section	.nv.info,"",@"SHT_CUDA_INFO"
	.align	4


	//----- nvinfo : EIATTR_REGCOUNT
	.align		4
        /*0000*/ 	.byte	0x04, 0x2f
        /*0002*/ 	.short	(.L_19 - .L_18)
	.align		4
.L_18:
        /*0004*/ 	.word	index@(_ZN7cutlass13device_kernelINS_4gemm6kernel13GemmUniversalIN4cute5tupleIJiiiiEEENS1_10collective13CollectiveMmaINS1_35MainloopSm100TmaUmmaWarpSpecializedILi5ELi2ELi4ENS5_IJNS4_1CILi2EEENSA_ILi1EEESC_EEEEENS5_IJNSA_ILi256EEENSA_ILi64EEENSA_ILi32EEEEEENS_12float_e5m2_tENS5_IJlSC_lEEESJ_SK_NS4_8TiledMMAINS4_8MMA_AtomIJNS4_10MMA_TraitsINS4_25SM100_MMA_F8F6F4_2x1SM_SSEJSJ_SJ_fSF_SG_NS4_17integral_constantINS4_4UMMA5MajorELSR_0EEESS_NSP_INSQ_7ScaleInELST_0EEESU_EEEEEENS4_6LayoutINS5_IJSC_SC_SC_EEENS5_IJNSA_ILi0EEESZ_SZ_EEEEENS5_IJNS4_10UnderscoreES12_S12_EEEEENS4_18SM100_TMA_2SM_LOADENS4_14ComposedLayoutINS4_7SwizzleILi1ELi4ELi3EEENS4_18smem_ptr_flag_bitsILi8EEENSX_INS5_IJNSA_ILi8EEESH_EEENS5_IJSH_SC_EEEEEEEvNS4_8identityES15_S1F_vS1G_EENS_8epilogue10collective18CollectiveEpilogueINS1I_23Sm100TmaWarpSpecializedILi1ELi1ELi64ELb0ELb0EEEJNS5_IJNSA_ILi128EEESG_SH_EEENS5_IJNSX_IS1N_SC_EENSX_ISG_SC_EEEEESJ_SK_SJ_SK_NS1I_6fusion15FusionCallbacksIS1M_NS1S_17LinearCombinationISJ_fSJ_fLNS_15FloatRoundStyleE2EEES1O_S1R_JEEENS4_5SM1004TMEM4LOAD26SM100_TMEM_LOAD_32dp32b64xENS4_13SM90_TMA_LOADENS16_INS17_ILi2ELi4ELi3EEES1A_NSX_INS5_IJS1B_SG_EEENS5_IJSG_SC_EEEEEEENS4_39AutoVectorizingCopyWithAssumedAlignmentILi128EEENS4_14SM90_TMA_STOREES27_S29_S29_EEEvvEEEEvNT_6ParamsE)
        /*0008*/ 	.word	0x000000c2


	//----- nvinfo : EIATTR_FRAME_SIZE
	.align		4
.L_19:
        /*000c*/ 	.byte	0x04, 0x11
        /*000e*/ 	.short	(.L_21 - .L_20)
	.align		4
.L_20:
        /*0010*/ 	.word	index@($__internal_2_$__cuda_sm10x_tcgen05_guardrail_trap_unallocated_columns_being_dealloced)
        /*0014*/ 	.word	0x00000000


	//----- nvinfo : EIATTR_FRAME_SIZE
	.align		4
.L_21:
        /*0018*/ 	.byte	0x04, 0x11
        /*001a*/ 	.short	(.L_23 - .L_22)
	.align		4
.L_22:
        /*001c*/ 	.word	index@($__internal_1_$__cuda_sm10x_tcgen05_guardrail_trap_phase_invalid_during_alloc)
        /*0020*/ 	.word	0x00000000


	//----- nvinfo : EIATTR_FRAME_SIZE
	.align		4
.L_23:
        /*0024*/ 	.byte	0x04, 0x11
        /*0026*/ 	.short	(.L_25 - .L_24)
	.align		4
.L_24:
        /*0028*/ 	.word	index@($__internal_0_$__cuda_sm10x_tcgen05_guardrail_trap_col_being_dealloced_not_returned_by_alloc)
        /*002c*/ 	.word	0x00000000


	//----- nvinfo : EIATTR_FRAME_SIZE
	.align		4
.L_25:
        /*0030*/ 	.byte	0x04, 0x11
        /*0032*/ 	.short	(.L_27 - .L_26)
	.align		4
.L_26:
        /*0034*/ 	.word	index@(_ZN7cutlass13device_kernelINS_4gemm6kernel13GemmUniversalIN4cute5tupleIJiiiiEEENS1_10collective13CollectiveMmaINS1_35MainloopSm100TmaUmmaWarpSpecializedILi5ELi2ELi4ENS5_IJNS4_1CILi2EEENSA_ILi1EEESC_EEEEENS5_IJNSA_ILi256EEENSA_ILi64EEENSA_ILi32EEEEEENS_12float_e5m2_tENS5_IJlSC_lEEESJ_SK_NS4_8TiledMMAINS4_8MMA_AtomIJNS4_10MMA_TraitsINS4_25SM100_MMA_F8F6F4_2x1SM_SSEJSJ_SJ_fSF_SG_NS4_17integral_constantINS4_4UMMA5MajorELSR_0EEESS_NSP_INSQ_7ScaleInELST_0EEESU_EEEEEENS4_6LayoutINS5_IJSC_SC_SC_EEENS5_IJNSA_ILi0EEESZ_SZ_EEEEENS5_IJNS4_10UnderscoreES12_S12_EEEEENS4_18SM100_TMA_2SM_LOADENS4_14ComposedLayoutINS4_7SwizzleILi1ELi4ELi3EEENS4_18smem_ptr_flag_bitsILi8EEENSX_INS5_IJNSA_ILi8EEESH_EEENS5_IJSH_SC_EEEEEEEvNS4_8identityES15_S1F_vS1G_EENS_8epilogue10collective18CollectiveEpilogueINS1I_23Sm100TmaWarpSpecializedILi1ELi1ELi64ELb0ELb0EEEJNS5_IJNSA_ILi128EEESG_SH_EEENS5_IJNSX_IS1N_SC_EENSX_ISG_SC_EEEEESJ_SK_SJ_SK_NS1I_6fusion15FusionCallbacksIS1M_NS1S_17LinearCombinationISJ_fSJ_fLNS_15FloatRoundStyleE2EEES1O_S1R_JEEENS4_5SM1004TMEM4LOAD26SM100_TMEM_LOAD_32dp32b64xENS4_13SM90_TMA_LOADENS16_INS17_ILi2ELi4ELi3EEES1A_NSX_INS5_IJS1B_SG_EEENS5_IJSG_SC_EEEEEEENS4_39AutoVectorizingCopyWithAssumedAlignmentILi128EEENS4_14SM90_TMA_STOREES27_S29_S29_EEEvvEEEEvNT_6ParamsE)
        /*0038*/ 	.word	0x00000000


	//----- nvinfo : EIATTR_MIN_STACK_SIZE
	.align		4
.L_27:
        /*003c*/ 	.byte	0x04, 0x12
        /*003e*/ 	.short	(.L_29 - .L_28)
	.align		4
.L_28:
        /*0040*/ 	.word	index@(_ZN7cutlass13device_kernelINS_4gemm6kernel13GemmUniversalIN4cute5tupleIJiiiiEEENS1_10collective13CollectiveMmaINS1_35MainloopSm100TmaUmmaWarpSpecializedILi5ELi2ELi4ENS5_IJNS4_1CILi2EEENSA_ILi1EEESC_EEEEENS5_IJNSA_ILi256EEENSA_ILi64EEENSA_ILi32EEEEEENS_12float_e5m2_tENS5_IJlSC_lEEESJ_SK_NS4_8TiledMMAINS4_8MMA_AtomIJNS4_10MMA_TraitsINS4_25SM100_MMA_F8F6F4_2x1SM_SSEJSJ_SJ_fSF_SG_NS4_17integral_constantINS4_4UMMA5MajorELSR_0EEESS_NSP_INSQ_7ScaleInELST_0EEESU_EEEEEENS4_6LayoutINS5_IJSC_SC_SC_EEENS5_IJNSA_ILi0EEESZ_SZ_EEEEENS5_IJNS4_10UnderscoreES12_S12_EEEEENS4_18SM100_TMA_2SM_LOADENS4_14ComposedLayoutINS4_7SwizzleILi1ELi4ELi3EEENS4_18smem_ptr_flag_bitsILi8EEENSX_INS5_IJNSA_ILi8EEESH_EEENS5_IJSH_SC_EEEEEEEvNS4_8identityES15_S1F_vS1G_EENS_8epilogue10collective18CollectiveEpilogueINS1I_23Sm100TmaWarpSpecializedILi1ELi1ELi64ELb0ELb0EEEJNS5_IJNSA_ILi128EEESG_SH_EEENS5_IJNSX_IS1N_SC_EENSX_ISG_SC_EEEEESJ_SK_SJ_SK_NS1I_6fusion15FusionCallbacksIS1M_NS1S_17LinearCombinationISJ_fSJ_fLNS_15FloatRoundStyleE2EEES1O_S1R_JEEENS4_5SM1004TMEM4LOAD26SM100_TMEM_LOAD_32dp32b64xENS4_13SM90_TMA_LOADENS16_INS17_ILi2ELi4ELi3EEES1A_NSX_INS5_IJS1B_SG_EEENS5_IJSG_SC_EEEEEEENS4_39AutoVectorizingCopyWithAssumedAlignmentILi128EEENS4_14SM90_TMA_STOREES27_S29_S29_EEEvvEEEEvNT_6ParamsE)
        /*0044*/ 	.word	0x00000000
.L_29:


//--------------------- .nv.compat                --------------------------
	.section	.nv.compat,"",@"SHT_CUDA_COMPAT_INFO"
	.align	4
        /*0000*/ 	.byte	0x02, 0x09, 0x01, 0x00, 0x02, 0x02, 0x02, 0x00, 0x02, 0x05, 0x05, 0x00, 0x03, 0x07, 0x01, 0x01
        /*0010*/ 	.byte	0x02, 0x03, 0x01, 0x00, 0x02, 0x06, 0x01, 0x00, 0x04, 0x0b, 0x08, 0x00, 0x09, 0x00, 0x00, 0x00
        /*0020*/ 	.byte	0x00, 0x00, 0x00, 0x00


//--------------------- .nv.info._ZN7cutlass13device_kernelINS_4gemm6kernel13GemmUniversalIN4cute5tupleIJiiiiEEENS1_10collective13CollectiveMmaINS1_35MainloopSm100TmaUmmaWarpSpecializedILi5ELi2ELi4ENS5_IJNS4_1CILi2EEENSA_ILi1EEESC_EEEEENS5_IJNSA_ILi256EEENSA_ILi64EEENSA_ILi32EEEEEENS_12float_e5m2_tENS5_IJlSC_lEEESJ_SK_NS4_8TiledMMAINS4_8MMA_AtomIJNS4_10MMA_TraitsINS4_25SM100_MMA_F8F6F4_2x1SM_SSEJSJ_SJ_fSF_SG_NS4_17integral_constantINS4_4UMMA5MajorELSR_0EEESS_NSP_INSQ_7ScaleInELST_0EEESU_EEEEEENS4_6LayoutINS5_IJSC_SC_SC_EEENS5_IJNSA_ILi0EEESZ_SZ_EEEEENS5_IJNS4_10UnderscoreES12_S12_EEEEENS4_18SM100_TMA_2SM_LOADENS4_14ComposedLayoutINS4_7SwizzleILi1ELi4ELi3EEENS4_18smem_ptr_flag_bitsILi8EEENSX_INS5_IJNSA_ILi8EEESH_EEENS5_IJSH_SC_EEEEEEEvNS4_8identityES15_S1F_vS1G_EENS_8epilogue10collective18CollectiveEpilogueINS1I_23Sm100TmaWarpSpecializedILi1ELi1ELi64ELb0ELb0EEEJNS5_IJNSA_ILi128EEESG_SH_EEENS5_IJNSX_IS1N_SC_EENSX_ISG_SC_EEEEESJ_SK_SJ_SK_NS1I_6fusion15FusionCallbacksIS1M_NS1S_17LinearCombinationISJ_fSJ_fLNS_15FloatRoundStyleE2EEES1O_S1R_JEEENS4_5SM1004TMEM4LOAD26SM100_TMEM_LOAD_32dp32b64xENS4_13SM90_TMA_LOADENS16_INS17_ILi2ELi4ELi3EEES1A_NSX_INS5_IJS1B_SG_EEENS5_IJSG_SC_EEEEEEENS4_39AutoVectorizingCopyWithAssumedAlignmentILi128EEENS4_14SM90_TMA_STOREES27_S29_S29_EEEvvEEEEvNT_6ParamsE --------------------------
	.section	.nv.info._ZN7cutlass13device_kernelINS_4gemm6kernel13GemmUniversalIN4cute5tupleIJiiiiEEENS1_10collective13CollectiveMmaINS1_35MainloopSm100TmaUmmaWarpSpecializedILi5ELi2ELi4ENS5_IJNS4_1CILi2EEENSA_ILi1EEESC_EEEEENS5_IJNSA_ILi256EEENSA_ILi64EEENSA_ILi32EEEEEENS_12float_e5m2_tENS5_IJlSC_lEEESJ_SK_NS4_8TiledMMAINS4_8MMA_AtomIJNS4_10MMA_TraitsINS4_25SM100_MMA_F8F6F4_2x1SM_SSEJSJ_SJ_fSF_SG_NS4_17integral_constantINS4_4UMMA5MajorELSR_0EEESS_NSP_INSQ_7ScaleInELST_0EEESU_EEEEEENS4_6LayoutINS5_IJSC_SC_SC_EEENS5_IJNSA_ILi0EEESZ_SZ_EEEEENS5_IJNS4_10UnderscoreES12_S12_EEEEENS4_18SM100_TMA_2SM_LOADENS4_14ComposedLayoutINS4_7SwizzleILi1ELi4ELi3EEENS4_18smem_ptr_flag_bitsILi8EEENSX_INS5_IJNSA_ILi8EEESH_EEENS5_IJSH_SC_EEEEEEEvNS4_8identityES15_S1F_vS1G_EENS_8epilogue10collective18CollectiveEpilogueINS1I_23Sm100TmaWarpSpecializedILi1ELi1ELi64ELb0ELb0EEEJNS5_IJNSA_ILi128EEESG_SH_EEENS5_IJNSX_IS1N_SC_EENSX_ISG_SC_EEEEESJ_SK_SJ_SK_NS1I_6fusion15FusionCallbacksIS1M_NS1S_17LinearCombinationISJ_fSJ_fLNS_15FloatRoundStyleE2EEES1O_S1R_JEEENS4_5SM1004TMEM4LOAD26SM100_TMEM_LOAD_32dp32b64xENS4_13SM90_TMA_LOADENS16_INS17_ILi2ELi4ELi3EEES1A_NSX_INS5_IJS1B_SG_EEENS5_IJSG_SC_EEEEEEENS4_39AutoVectorizingCopyWithAssumedAlignmentILi128EEENS4_14SM90_TMA_STOREES27_S29_S29_EEEvvEEEEvNT_6ParamsE,"",@"SHT_CUDA_INFO"
	.sectionflags	@""
	.align	4


	//----- nvinfo : EIATTR_CUDA_API_VERSION
	.align		4
        /*0000*/ 	.byte	0x04, 0x37
        /*0002*/ 	.short	(.L_31 - .L_30)
.L_30:
        /*0004*/ 	.word	0x00000082


	//----- nvinfo : EIATTR_KPARAM_INFO
	.align		4
.L_31:
        /*0008*/ 	.byte	0x04, 0x17
        /*000a*/ 	.short	(.L_33 - .L_32)
.L_32:
        /*000c*/ 	.word	0x00000000
        /*0010*/ 	.short	0x0000
        /*0012*/ 	.short	0x0000
        /*0014*/ 	.byte	0x00, 0xf0, 0x01, 0x20


	//----- nvinfo : EIATTR_AT_ENTRY_FRAGMENTS
	.align		4
.L_33:
        /*0018*/ 	.byte	0x04, 0x4f
        /*001a*/ 	.short	(.L_35 - .L_34)


	//   ....[0]....
.L_34:
        /*001c*/ 	.word	0x00000007


	//----- nvinfo : EIATTR_RESERVED_SMEM_USED
	.align		4
.L_35:
        /*0020*/ 	.byte	0x01, 0x41
	.zero		2


	//----- nvinfo : EIATTR_SPARSE_MMA_MASK
	.align		4
        /*0024*/ 	.byte	0x03, 0x50
        /*0026*/ 	.short	0x0000


	//----- nvinfo : EIATTR_TCGEN05_2CTA_USED
	.align		4
        /*0028*/ 	.byte	0x01, 0x52
	.zero		2


	//----- nvinfo : EIATTR_MAXREG_COUNT
	.align		4
        /*002c*/ 	.byte	0x03, 0x1b
        /*002e*/ 	.short	0x00ff


	//----- nvinfo : EIATTR_NUM_BARRIERS
	.align		4
        /*0030*/ 	.byte	0x02, 0x4c
        /*0032*/ 	.byte	0x07
	.zero		1


	//----- nvinfo : EIATTR_EXTERNS
	.align		4
        /*0034*/ 	.byte	0x04, 0x0f
        /*0036*/ 	.short	(.L_37 - .L_36)


	//   ....[0]....
	.align		4
.L_36:
        /*0038*/ 	.word	index@(__assertfail)


	//----- nvinfo : EIATTR_MERCURY_ISA_VERSION
	.align		4
.L_37:
        /*003c*/ 	.byte	0x03, 0x5f
        /*003e*/ 	.short	0x0101


	//----- nvinfo : EIATTR_INT_WARP_WIDE_INSTR_OFFSETS
	.align		4
        /*0040*/ 	.byte	0x04, 0x31
        /*0042*/ 	.short	(.L_39 - .L_38)


	//   ....[0]....
.L_38:
        /*0044*/ 	.word	0x00000cd0


	//   ....[1]....
        /*0048*/ 	.word	0x00000d70


	//   ....[2]....
        /*004c*/ 	.word	0x000020d0


	//   ....[3]....
        /*0050*/ 	.word	0x00003ef0


	//   ....[4]....
        /*0054*/ 	.word	0x00003f10


	//   ....[5]....
        /*0058*/ 	.word	0x00003f40


	//   ....[6]....
        /*005c*/ 	.word	0x00004950


	//   ....[7]....
        /*0060*/ 	.word	0x00004a70


	//----- nvinfo : EIATTR_COOP_GROUP_MASK_REGIDS
	.align		4
.L_39:
        /*0064*/ 	.byte	0x04, 0x29
        /*0066*/ 	.short	(.L_41 - .L_40)


	//   ....[0]....
.L_40:
        /*0068*/ 	.word	0xffffffff


	//   ....[1]....
        /*006c*/ 	.word	0xffffffff


	//   ....[2]....
        /*0070*/ 	.word	0xffffffff


	//   ....[3]....
        /*0074*/ 	.word	0xffffffff


	//   ....[4]....
        /*0078*/ 	.word	0xffffffff


	//   ....[5]....
        /*007c*/ 	.word	0xffffffff


	//   ....[6]....
        /*0080*/ 	.word	0xffffffff


	//   ....[7]....
        /*0084*/ 	.word	0xffffffff


	//   ....[8]....
        /*0088*/ 	.word	0xffffffff


	//   ....[9]....
        /*008c*/ 	.word	0xffffffff


	//   ....[10]....
        /*0090*/ 	.word	0xffffffff


	//   ....[11]....
        /*0094*/ 	.word	0xffffffff


	//   ....[12]....
        /*0098*/ 	.word	0xffffffff


	//   ....[13]....
        /*009c*/ 	.word	0xffffffff


	//----- nvinfo : EIATTR_COOP_GROUP_INSTR_OFFSETS
	.align		4
.L_41:
        /*00a0*/ 	.byte	0x04, 0x28
        /*00a2*/ 	.short	(.L_43 - .L_42)


	//   ....[0]....
.L_42:
        /*00a4*/ 	.word	0x000000c0


	//   ....[1]....
        /*00a8*/ 	.word	0x00000500


	//   ....[2]....
        /*00ac*/ 	.word	0x000006a0


	//   ....[3]....
        /*00b0*/ 	.word	0x000007d0


	//   ....[4]....
        /*00b4*/ 	.word	0x000008c0


	//   ....[5]....
        /*00b8*/ 	.word	0x00000a20


	//   ....[6]....
        /*00bc*/ 	.word	0x00000bb0


	//   ....[7]....
        /*00c0*/ 	.word	0x00000df0


	//   ....[8]....
        /*00c4*/ 	.word	0x00001fb0


	//   ....[9]....
        /*00c8*/ 	.word	0x00002e20


	//   ....[10]....
        /*00cc*/ 	.word	0x000032f0


	//   ....[11]....
        /*00d0*/ 	.word	0x00003320


	//   ....[12]....
        /*00d4*/ 	.word	0x00003df0


	//   ....[13]....
        /*00d8*/ 	.word	0x00004000


	//----- nvinfo : EIATTR_VRC_CTA_INIT_COUNT
	.align		4
.L_43:
        /*00dc*/ 	.byte	0x02, 0x4a
        /*00de*/ 	.byte	0x80
	.zero		1


	//----- nvinfo : EIATTR_SYSCALL_OFFSETS
	.align		4
        /*00e0*/ 	.byte	0x04, 0x46
        /*00e2*/ 	.short	(.L_45 - .L_44)


	//   ....[0]....
.L_44:
        /*00e4*/ 	.word	0x00005430


	//   ....[1]....
        /*00e8*/ 	.word	0x00005570


	//   ....[2]....
        /*00ec*/ 	.word	0x00005d10


	//----- nvinfo : EIATTR_MBARRIER_INSTR_OFFSETS
	.align		4
.L_45:
        /*00f0*/ 	.byte	0x04, 0x39
        /*00f2*/ 	.short	(.L_47 - .L_46)


	//   ....[0]....
.L_46:
        /*00f4*/ 	.word	0x000005f0
        /*00f8*/ 	.word	0x000000ff
        /*00fc*/ 	.word	0x00000000
        /*0100*/ 	.short	0x0100
        /*0102*/ 	.byte	0x08
	.zero		1


	//   ....[1]....
        /*0104*/ 	.word	0x00000600
        /*0108*/ 	.word	0x000000ff
        /*010c*/ 	.word	0x00000028
        /*0110*/ 	.short	0x0100
        /*0112*/ 	.byte	0x08
	.zero		1


	//   ....[2]....
        /*0114*/ 	.word	0x00000610
        /*0118*/ 	.word	0x000000ff
        /*011c*/ 	.word	0x00000008
        /*0120*/ 	.short	0x0100
        /*0122*/ 	.byte	0x08
	.zero		1


	//   ....[3]....
        /*0124*/ 	.word	0x00000620
        /*0128*/ 	.word	0x000000ff
        /*012c*/ 	.word	0x00000030
        /*0130*/ 	.short	0x0100
        /*0132*/ 	.byte	0x08
	.zero		1


	//   ....[4]....
        /*0134*/ 	.word	0x00000630
        /*0138*/ 	.word	0x000000ff
        /*013c*/ 	.word	0x00000010
        /*0140*/ 	.short	0x0100
        /*0142*/ 	.byte	0x08
	.zero		1


	//   ....[5]....
        /*0144*/ 	.word	0x00000640
        /*0148*/ 	.word	0x000000ff
        /*014c*/ 	.word	0x00000038
        /*0150*/ 	.short	0x0100
        /*0152*/ 	.byte	0x08
	.zero		1


	//   ....[6]....
        /*0154*/ 	.word	0x00000650
        /*0158*/ 	.word	0x000000ff
        /*015c*/ 	.word	0x00000018
        /*0160*/ 	.short	0x0100
        /*0162*/ 	.byte	0x08
	.zero		1


	//   ....[7]....
        /*0164*/ 	.word	0x00000660
        /*0168*/ 	.word	0x000000ff
        /*016c*/ 	.word	0x00000040
        /*0170*/ 	.short	0x0100
        /*0172*/ 	.byte	0x08
	.zero		1


	//   ....[8]....
        /*0174*/ 	.word	0x00000670
        /*0178*/ 	.word	0x000000ff
        /*017c*/ 	.word	0x00000020
        /*0180*/ 	.short	0x0100
        /*0182*/ 	.byte	0x08
	.zero		1


	//   ....[9]....
        /*0184*/ 	.word	0x00000680
        /*0188*/ 	.word	0x000000ff
        /*018c*/ 	.word	0x00000048
        /*0190*/ 	.short	0x0100
        /*0192*/ 	.byte	0x08
	.zero		1


	//   ....[10]....
        /*0194*/ 	.word	0x000007a0
        /*0198*/ 	.word	0x000000ff
        /*019c*/ 	.word	0x00000050
        /*01a0*/ 	.short	0x0100
        /*01a2*/ 	.byte	0x09
	.zero		1


	//   ....[11]....
        /*01a4*/ 	.word	0x000007b0
        /*01a8*/ 	.word	0x000000ff
        /*01ac*/ 	.word	0x00000058
        /*01b0*/ 	.short	0x0100
        /*01b2*/ 	.byte	0x09
	.zero		1


	//   ....[12]....
        /*01b4*/ 	.word	0x00000890
        /*01b8*/ 	.word	0x000000ff
        /*01bc*/ 	.word	0x00000060
        /*01c0*/ 	.short	0x0100
        /*01c2*/ 	.byte	0x08
	.zero		1


	//   ....[13]....
        /*01c4*/ 	.word	0x000008a0
        /*01c8*/ 	.word	0x000000ff
        /*01cc*/ 	.word	0x00000068
        /*01d0*/ 	.short	0x0100
        /*01d2*/ 	.byte	0x08
	.zero		1


	//   ....[14]....
        /*01d4*/ 	.word	0x000009d0
        /*01d8*/ 	.word	0x000000ff
        /*01dc*/ 	.word	0x00000070
        /*01e0*/ 	.short	0x0100
        /*01e2*/ 	.byte	0x08
	.zero		1


	//   ....[15]....
        /*01e4*/ 	.word	0x000009e0
        /*01e8*/ 	.word	0x000000ff
        /*01ec*/ 	.word	0x00000080
        /*01f0*/ 	.short	0x0100
        /*01f2*/ 	.byte	0x08
	.zero		1


	//   ....[16]....
        /*01f4*/ 	.word	0x000009f0
        /*01f8*/ 	.word	0x000000ff
        /*01fc*/ 	.word	0x00000078
        /*0200*/ 	.short	0x0100
        /*0202*/ 	.byte	0x08
	.zero		1


	//   ....[17]....
        /*0204*/ 	.word	0x00000a00
        /*0208*/ 	.word	0x000000ff
        /*020c*/ 	.word	0x00000088
        /*0210*/ 	.short	0x0100
        /*0212*/ 	.byte	0x08
	.zero		1


	//   ....[18]....
        /*0214*/ 	.word	0x00000b20
        /*0218*/ 	.word	0x000000ff
        /*021c*/ 	.word	0x00000090
        /*0220*/ 	.short	0x0100
        /*0222*/ 	.byte	0x09
	.zero		1


	//   ....[19]....
        /*0224*/ 	.word	0x00000b30
        /*0228*/ 	.word	0x000000ff
        /*022c*/ 	.word	0x000000b0
        /*0230*/ 	.short	0x0100
        /*0232*/ 	.byte	0x09
	.zero		1


	//   ....[20]....
        /*0234*/ 	.word	0x00000b40
        /*0238*/ 	.word	0x000000ff
        /*023c*/ 	.word	0x00000098
        /*0240*/ 	.short	0x0100
        /*0242*/ 	.byte	0x09
	.zero		1


	//   ....[21]....
        /*0244*/ 	.word	0x00000b50
        /*0248*/ 	.word	0x000000ff
        /*024c*/ 	.word	0x000000b8
        /*0250*/ 	.short	0x0100
        /*0252*/ 	.byte	0x09
	.zero		1


	//   ....[22]....
        /*0254*/ 	.word	0x00000b60
        /*0258*/ 	.word	0x000000ff
        /*025c*/ 	.word	0x000000a0
        /*0260*/ 	.short	0x0100
        /*0262*/ 	.byte	0x09
	.zero		1


	//   ....[23]....
        /*0264*/ 	.word	0x00000b70
        /*0268*/ 	.word	0x000000ff
        /*026c*/ 	.word	0x000000c0
        /*0270*/ 	.short	0x0100
        /*0272*/ 	.byte	0x09
	.zero		1


	//   ....[24]....
        /*0274*/ 	.word	0x00000b80
        /*0278*/ 	.word	0x000000ff
        /*027c*/ 	.word	0x000000a8
        /*0280*/ 	.short	0x0100
        /*0282*/ 	.byte	0x09
	.zero		1


	//   ....[25]....
        /*0284*/ 	.word	0x00000b90
        /*0288*/ 	.word	0x000000ff
        /*028c*/ 	.word	0x000000c8
        /*0290*/ 	.short	0x0100
        /*0292*/ 	.byte	0x09
	.zero		1


	//   ....[26]....
        /*0294*/ 	.word	0x00000c80
        /*0298*/ 	.word	0x000000ff
        /*029c*/ 	.word	0x000000d0
        /*02a0*/ 	.short	0x0100
        /*02a2*/ 	.byte	0x08
	.zero		1


	//   ....[27]....
        /*02a4*/ 	.word	0x00000c90
        /*02a8*/ 	.word	0x000000ff
        /*02ac*/ 	.word	0x000000e0
        /*02b0*/ 	.short	0x0100
        /*02b2*/ 	.byte	0x08
	.zero		1


	//   ....[28]....
        /*02b4*/ 	.word	0x00000ca0
        /*02b8*/ 	.word	0x000000ff
        /*02bc*/ 	.word	0x000000d8
        /*02c0*/ 	.short	0x0100
        /*02c2*/ 	.byte	0x08
	.zero		1


	//   ....[29]....
        /*02c4*/ 	.word	0x00000cb0
        /*02c8*/ 	.word	0x000000ff
        /*02cc*/ 	.word	0x000000e8
        /*02d0*/ 	.short	0x0100
        /*02d2*/ 	.byte	0x08
	.zero		1


	//   ....[30]....
        /*02d4*/ 	.word	0x00000da0
        /*02d8*/ 	.word	0x000000ff
        /*02dc*/ 	.word	0x000000f0
        /*02e0*/ 	.short	0x0100
        /*02e2*/ 	.byte	0x06
	.zero		1


	//   ....[31]....
        /*02e4*/ 	.word	0x000017b0
        /*02e8*/ 	.word	0x00000003
        /*02ec*/ 	.word	0x000000e0
        /*02f0*/ 	.short	0x010a
        /*02f2*/ 	.byte	0xff
	.zero		1


	//   ....[32]....
        /*02f4*/ 	.word	0x000017e0
        /*02f8*/ 	.word	0x00000003
        /*02fc*/ 	.word	0x000000d0
        /*0300*/ 	.short	0x0101
        /*0302*/ 	.byte	0xff
	.zero		1


	//   ....[33]....
        /*0304*/ 	.word	0x000018e0
        /*0308*/ 	.word	0x000000ff
        /*030c*/ 	.word	0x00000028
        /*0310*/ 	.short	0x010a
        /*0312*/ 	.byte	0x08
	.zero		1


	//   ....[34]....
        /*0314*/ 	.word	0x000019b0
        /*0318*/ 	.word	0x000000ff
        /*031c*/ 	.word	0x00000028
        /*0320*/ 	.short	0x010a
        /*0322*/ 	.byte	0x21
	.zero		1


	//   ....[35]....
        /*0324*/ 	.word	0x00001b60
        /*0328*/ 	.word	0x000000ff
        /*032c*/ 	.word	0x00000028
        /*0330*/ 	.short	0x010a
        /*0332*/ 	.byte	0x08
	.zero		1


	//   ....[36]....
        /*0334*/ 	.word	0x00001c60
        /*0338*/ 	.word	0x000000ff
        /*033c*/ 	.word	0x00000068
        /*0340*/ 	.short	0x0101
        /*0342*/ 	.byte	0x04
	.zero		1


	//   ....[37]....
        /*0344*/ 	.word	0x00001c80
        /*0348*/ 	.word	0x000000ff
        /*034c*/ 	.word	0x00000028
        /*0350*/ 	.short	0x010a
        /*0352*/ 	.byte	0x08
	.zero		1


	//   ....[38]....
        /*0354*/ 	.word	0x00001d00
        /*0358*/ 	.word	0x000000ff
        /*035c*/ 	.word	0x00000028
        /*0360*/ 	.short	0x010a
        /*0362*/ 	.byte	0x11
	.zero		1


	//   ....[39]....
        /*0364*/ 	.word	0x00001e90
        /*0368*/ 	.word	0x000000ff
        /*036c*/ 	.word	0x00000028
        /*0370*/ 	.short	0x010a
        /*0372*/ 	.byte	0x08
	.zero		1


	//   ....[40]....
        /*0374*/ 	.word	0x00001fe0
        /*0378*/ 	.word	0x00000002
        /*037c*/ 	.word	0x00000070
        /*0380*/ 	.short	0x010a
        /*0382*/ 	.byte	0xff
	.zero		1


	//   ....[41]....
        /*0384*/ 	.word	0x000020a0
        /*0388*/ 	.word	0x00000002
        /*038c*/ 	.word	0x00000000
        /*0390*/ 	.short	0x0101
        /*0392*/ 	.byte	0xff
	.zero		1


	//   ....[42]....
        /*0394*/ 	.word	0x00002600
        /*0398*/ 	.word	0x000000ff
        /*039c*/ 	.word	0x00000000
        /*03a0*/ 	.short	0x010a
        /*03a2*/ 	.byte	0x05
	.zero		1


	//   ....[43]....
        /*03a4*/ 	.word	0x00002690
        /*03a8*/ 	.word	0x000000ff
        /*03ac*/ 	.word	0x00000000
        /*03b0*/ 	.short	0x010a
        /*03b2*/ 	.byte	0x05
	.zero		1


	//   ....[44]....
        /*03b4*/ 	.word	0x00002720
        /*03b8*/ 	.word	0x000000ff
        /*03bc*/ 	.word	0x00000000
        /*03c0*/ 	.short	0x010a
        /*03c2*/ 	.byte	0x05
	.zero		1


	//   ....[45]....
        /*03c4*/ 	.word	0x000027b0
        /*03c8*/ 	.word	0x000000ff
        /*03cc*/ 	.word	0x00000000
        /*03d0*/ 	.short	0x010a
        /*03d2*/ 	.byte	0x05
	.zero		1


	//   ....[46]....
        /*03d4*/ 	.word	0x00002850
        /*03d8*/ 	.word	0x00000000
        /*03dc*/ 	.word	0x00000000
        /*03e0*/ 	.short	0x010a
        /*03e2*/ 	.byte	0xff
	.zero		1


	//   ....[47]....
        /*03e4*/ 	.word	0x00002980
        /*03e8*/ 	.word	0x00000000
        /*03ec*/ 	.word	0x000000d0
        /*03f0*/ 	.short	0x010a
        /*03f2*/ 	.byte	0xff
	.zero		1


	//   ....[48]....
        /*03f4*/ 	.word	0x000029f0
        /*03f8*/ 	.word	0x00000004
        /*03fc*/ 	.word	0x00000000
        /*0400*/ 	.short	0x0101
        /*0402*/ 	.byte	0xff
	.zero		1


	//   ....[49]....
        /*0404*/ 	.word	0x00002a10
        /*0408*/ 	.word	0x000000ff
        /*040c*/ 	.word	0x00000080
        /*0410*/ 	.short	0x010a
        /*0412*/ 	.byte	0x05
	.zero		1


	//   ....[50]....
        /*0414*/ 	.word	0x00002b30
        /*0418*/ 	.word	0x00000000
        /*041c*/ 	.word	0x00000070
        /*0420*/ 	.short	0x010a
        /*0422*/ 	.byte	0xff
	.zero		1


	//   ....[51]....
        /*0424*/ 	.word	0x00002c30
        /*0428*/ 	.word	0x00000000
        /*042c*/ 	.word	0x00000000
        /*0430*/ 	.short	0x0101
        /*0432*/ 	.byte	0xff
	.zero		1


	//   ....[52]....
        /*0434*/ 	.word	0x00002cc0
        /*0438*/ 	.word	0x000000ff
        /*043c*/ 	.word	0x00000080
        /*0440*/ 	.short	0x0106
        /*0442*/ 	.byte	0x05
	.zero		1


	//   ....[53]....
        /*0444*/ 	.word	0x00002ce0
        /*0448*/ 	.word	0x000000ff
        /*044c*/ 	.word	0x00000080
        /*0450*/ 	.short	0x010a
        /*0452*/ 	.byte	0x05
	.zero		1


	//   ....[54]....
        /*0454*/ 	.word	0x00002d70
        /*0458*/ 	.word	0x000000ff
        /*045c*/ 	.word	0x00000080
        /*0460*/ 	.short	0x0106
        /*0462*/ 	.byte	0x04
	.zero		1


	//   ....[55]....
        /*0464*/ 	.word	0x00002db0
        /*0468*/ 	.word	0x00000000
        /*046c*/ 	.word	0x00000080
        /*0470*/ 	.short	0x010a
        /*0472*/ 	.byte	0xff
	.zero		1


	//   ....[56]....
        /*0474*/ 	.word	0x00002ff0
        /*0478*/ 	.word	0x000000ff
        /*047c*/ 	.word	0x00000008
        /*0480*/ 	.short	0x010a
        /*0482*/ 	.byte	0x06
	.zero		1


	//   ....[57]....
        /*0484*/ 	.word	0x00003010
        /*0488*/ 	.word	0x000000ff
        /*048c*/ 	.word	0x00000008
        /*0490*/ 	.short	0x010a
        /*0492*/ 	.byte	0x06
	.zero		1


	//   ....[58]....
        /*0494*/ 	.word	0x000031a0
        /*0498*/ 	.word	0x000000ff
        /*049c*/ 	.word	0x00000008
        /*04a0*/ 	.short	0x010a
        /*04a2*/ 	.byte	0x06
	.zero		1


	//   ....[59]....
        /*04a4*/ 	.word	0x000031c0
        /*04a8*/ 	.word	0x000000ff
        /*04ac*/ 	.word	0x00000008
        /*04b0*/ 	.short	0x010a
        /*04b2*/ 	.byte	0x06
	.zero		1


	//   ....[60]....
        /*04b4*/ 	.word	0x00003280
        /*04b8*/ 	.word	0x000000ff
        /*04bc*/ 	.word	0x00000000
        /*04c0*/ 	.short	0x0101
        /*04c2*/ 	.byte	0x07
	.zero		1


	//   ....[61]....
        /*04c4*/ 	.word	0x00003560
        /*04c8*/ 	.word	0x00000000
        /*04cc*/ 	.word	0x00000070
        /*04d0*/ 	.short	0x010a
        /*04d2*/ 	.byte	0xff
	.zero		1


	//   ....[62]....
        /*04d4*/ 	.word	0x00003620
        /*04d8*/ 	.word	0x00000000
        /*04dc*/ 	.word	0x00000000
        /*04e0*/ 	.short	0x0101
        /*04e2*/ 	.byte	0xff
	.zero		1


	//   ....[63]....
        /*04e4*/ 	.word	0x000036d0
        /*04e8*/ 	.word	0x000000ff
        /*04ec*/ 	.word	0x00000000
        /*04f0*/ 	.short	0x010a
        /*04f2*/ 	.byte	0x06
	.zero		1


	//   ....[64]....
        /*04f4*/ 	.word	0x000036e0
        /*04f8*/ 	.word	0x000000ff
        /*04fc*/ 	.word	0x000000b0
        /*0500*/ 	.short	0x010a
        /*0502*/ 	.byte	0x0b
	.zero		1


	//   ....[65]....
        /*0504*/ 	.word	0x000037a0
        /*0508*/ 	.word	0x000000ff
        /*050c*/ 	.word	0x00000000
        /*0510*/ 	.short	0x010a
        /*0512*/ 	.byte	0x09
	.zero		1


	//   ....[66]....
        /*0514*/ 	.word	0x000038e0
        /*0518*/ 	.word	0x000000ff
        /*051c*/ 	.word	0x00000000
        /*0520*/ 	.short	0x010a
        /*0522*/ 	.byte	0x06
	.zero		1


	//   ....[67]....
        /*0524*/ 	.word	0x00003ae0
        /*0528*/ 	.word	0x000000ff
        /*052c*/ 	.word	0x00000000
        /*0530*/ 	.short	0x010a
        /*0532*/ 	.byte	0x07
	.zero		1


	//   ....[68]....
        /*0534*/ 	.word	0x00003b70
        /*0538*/ 	.word	0x000000ff
        /*053c*/ 	.word	0x00000000
        /*0540*/ 	.short	0x010a
        /*0542*/ 	.byte	0x07
	.zero		1


	//   ....[69]....
        /*0544*/ 	.word	0x00003c00
        /*0548*/ 	.word	0x000000ff
        /*054c*/ 	.word	0x00000000
        /*0550*/ 	.short	0x010a
        /*0552*/ 	.byte	0x07
	.zero		1


	//   ....[70]....
        /*0554*/ 	.word	0x00003ca0
        /*0558*/ 	.word	0x00000000
        /*055c*/ 	.word	0x00000000
        /*0560*/ 	.short	0x010a
        /*0562*/ 	.byte	0xff
	.zero		1


	//   ....[71]....
        /*0564*/ 	.word	0x00003ce0
        /*0568*/ 	.word	0x00000000
        /*056c*/ 	.word	0x00000000
        /*0570*/ 	.short	0x010a
        /*0572*/ 	.byte	0xff
	.zero		1


	//   ....[72]....
        /*0574*/ 	.word	0x00003d50
        /*0578*/ 	.word	0x000000ff
        /*057c*/ 	.word	0x00000000
        /*0580*/ 	.short	0x0101
        /*0582*/ 	.byte	0x05
	.zero		1


	//   ....[73]....
        /*0584*/ 	.word	0x00003d90
        /*0588*/ 	.word	0x000000ff
        /*058c*/ 	.word	0x000000f0
        /*0590*/ 	.short	0x010a
        /*0592*/ 	.byte	0x08
	.zero		1


	//   ....[74]....
        /*0594*/ 	.word	0x00003de0
        /*0598*/ 	.word	0x000000ff
        /*059c*/ 	.word	0x00000000
        /*05a0*/ 	.short	0x0101
        /*05a2*/ 	.byte	0x05
	.zero		1


	//   ....[75]....
        /*05a4*/ 	.word	0x000041f0
        /*05a8*/ 	.word	0x00000000
        /*05ac*/ 	.word	0x00000070
        /*05b0*/ 	.short	0x010a
        /*05b2*/ 	.byte	0xff
	.zero		1


	//   ....[76]....
        /*05b4*/ 	.word	0x000042e0
        /*05b8*/ 	.word	0x00000000
        /*05bc*/ 	.word	0x00000000
        /*05c0*/ 	.short	0x0101
        /*05c2*/ 	.byte	0xff
	.zero		1


	//   ....[77]....
        /*05c4*/ 	.word	0x00004600
        /*05c8*/ 	.word	0x000000ff
        /*05cc*/ 	.word	0x00000068
        /*05d0*/ 	.short	0x010a
        /*05d2*/ 	.byte	0x06
	.zero		1


	//   ....[78]....
        /*05d4*/ 	.word	0x00004780
        /*05d8*/ 	.word	0x000000ff
        /*05dc*/ 	.word	0x00000058
        /*05e0*/ 	.short	0x010a
        /*05e2*/ 	.byte	0x06
	.zero		1


	//   ....[79]....
        /*05e4*/ 	.word	0x00004ab0
        /*05e8*/ 	.word	0x000000ff
        /*05ec*/ 	.word	0x00000050
        /*05f0*/ 	.short	0x010b
        /*05f2*/ 	.byte	0x06
	.zero		1


	//   ....[80]....
        /*05f4*/ 	.word	0x00004ad0
        /*05f8*/ 	.word	0x000000ff
        /*05fc*/ 	.word	0x00000000
        /*0600*/ 	.short	0x0101
        /*0602*/ 	.byte	0x25
	.zero		1


	//   ....[81]....
        /*0604*/ 	.word	0x00004b10
        /*0608*/ 	.word	0x00000000
        /*060c*/ 	.word	0x00000058
        /*0610*/ 	.short	0x010a
        /*0612*/ 	.byte	0xff
	.zero		1


	//   ....[82]....
        /*0614*/ 	.word	0x00004e40
        /*0618*/ 	.word	0x00000000
        /*061c*/ 	.word	0x00000070
        /*0620*/ 	.short	0x010a
        /*0622*/ 	.byte	0xff
	.zero		1


	//   ....[83]....
        /*0624*/ 	.word	0x00004f50
        /*0628*/ 	.word	0x00000000
        /*062c*/ 	.word	0x00000000
        /*0630*/ 	.short	0x0101
        /*0632*/ 	.byte	0xff
	.zero		1


	//   ....[84]....
        /*0634*/ 	.word	0x000058f0
        /*0638*/ 	.word	0x000000ff
        /*063c*/ 	.word	0x00000050
        /*0640*/ 	.short	0x010a
        /*0642*/ 	.byte	0x2b
	.zero		1


	//   ....[85]....
        /*0644*/ 	.word	0x00005900
        /*0648*/ 	.word	0x000000b5
        /*064c*/ 	.word	0x00000090
        /*0650*/ 	.short	0x010a
        /*0652*/ 	.byte	0xff
	.zero		1


	//   ....[86]....
        /*0654*/ 	.word	0x00005a90
        /*0658*/ 	.word	0x000000ff
        /*065c*/ 	.word	0x00000050
        /*0660*/ 	.short	0x010a
        /*0662*/ 	.byte	0x2b
	.zero		1


	//   ....[87]....
        /*0664*/ 	.word	0x00005b90
        /*0668*/ 	.word	0x000000ff
        /*066c*/ 	.word	0x00000000
        /*0670*/ 	.short	0x0101
        /*0672*/ 	.byte	0x04
	.zero		1


	//   ....[88]....
        /*0674*/ 	.word	0x00005bf0
        /*0678*/ 	.word	0x000000b5
        /*067c*/ 	.word	0x00000090
        /*0680*/ 	.short	0x010a
        /*0682*/ 	.byte	0xff
	.zero		1


	//   ....[89]....
        /*0684*/ 	.word	0x00005e90
        /*0688*/ 	.word	0x000000b5
        /*068c*/ 	.word	0x00000000
        /*0690*/ 	.short	0x0101
        /*0692*/ 	.byte	0xff
	.zero		1


	//   ....[90]....
        /*0694*/ 	.word	0x00007050
        /*0698*/ 	.word	0x00000003
        /*069c*/ 	.word	0x000000e0
        /*06a0*/ 	.short	0x010a
        /*06a2*/ 	.byte	0xff
	.zero		1


	//   ....[91]....
        /*06a4*/ 	.word	0x000070b0
        /*06a8*/ 	.word	0x00000002
        /*06ac*/ 	.word	0x00000028
        /*06b0*/ 	.short	0x010a
        /*06b2*/ 	.byte	0xff
	.zero		1


	//   ....[92]....
        /*06b4*/ 	.word	0x00007110
        /*06b8*/ 	.word	0x00000002
        /*06bc*/ 	.word	0x00000028
        /*06c0*/ 	.short	0x010a
        /*06c2*/ 	.byte	0xff
	.zero		1


	//   ....[93]....
        /*06c4*/ 	.word	0x00007160
        /*06c8*/ 	.word	0x00000002
        /*06cc*/ 	.word	0x00000070
        /*06d0*/ 	.short	0x010a
        /*06d2*/ 	.byte	0xff
	.zero		1


	//   ....[94]....
        /*06d4*/ 	.word	0x000071c0
        /*06d8*/ 	.word	0x00000000
        /*06dc*/ 	.word	0x00000000
        /*06e0*/ 	.short	0x010a
        /*06e2*/ 	.byte	0xff
	.zero		1


	//   ....[95]....
        /*06e4*/ 	.word	0x00007220
        /*06e8*/ 	.word	0x00000000
        /*06ec*/ 	.word	0x00000000
        /*06f0*/ 	.short	0x010a
        /*06f2*/ 	.byte	0xff
	.zero		1


	//   ....[96]....
        /*06f4*/ 	.word	0x00007280
        /*06f8*/ 	.word	0x00000000
        /*06fc*/ 	.word	0x00000000
        /*0700*/ 	.short	0x010a
        /*0702*/ 	.byte	0xff
	.zero		1


	//   ....[97]....
        /*0704*/ 	.word	0x000072e0
        /*0708*/ 	.word	0x00000000
        /*070c*/ 	.word	0x00000000
        /*0710*/ 	.short	0x010a
        /*0712*/ 	.byte	0xff
	.zero		1


	//   ....[98]....
        /*0714*/ 	.word	0x00007330
        /*0718*/ 	.word	0x00000000
        /*071c*/ 	.word	0x000000d0
        /*0720*/ 	.short	0x010a
        /*0722*/ 	.byte	0xff
	.zero		1


	//   ....[99]....
        /*0724*/ 	.word	0x00007390
        /*0728*/ 	.word	0x00000000
        /*072c*/ 	.word	0x00000080
        /*0730*/ 	.short	0x010a
        /*0732*/ 	.byte	0xff
	.zero		1


	//   ....[100]....
        /*0734*/ 	.word	0x000073e0
        /*0738*/ 	.word	0x00000000
        /*073c*/ 	.word	0x00000070
        /*0740*/ 	.short	0x010a
        /*0742*/ 	.byte	0xff
	.zero		1


	//   ....[101]....
        /*0744*/ 	.word	0x00007440
        /*0748*/ 	.word	0x00000000
        /*074c*/ 	.word	0x00000080
        /*0750*/ 	.short	0x010a
        /*0752*/ 	.byte	0xff
	.zero		1


	//   ....[102]....
        /*0754*/ 	.word	0x000074a0
        /*0758*/ 	.word	0x00000004
        /*075c*/ 	.word	0x00000008
        /*0760*/ 	.short	0x010a
        /*0762*/ 	.byte	0xff
	.zero		1


	//   ....[103]....
        /*0764*/ 	.word	0x00007580
        /*0768*/ 	.word	0x00000002
        /*076c*/ 	.word	0x00000008
        /*0770*/ 	.short	0x010a
        /*0772*/ 	.byte	0xff
	.zero		1


	//   ....[104]....
        /*0774*/ 	.word	0x000075d0
        /*0778*/ 	.word	0x00000000
        /*077c*/ 	.word	0x00000070
        /*0780*/ 	.short	0x010a
        /*0782*/ 	.byte	0xff
	.zero		1


	//   ....[105]....
        /*0784*/ 	.word	0x00007630
        /*0788*/ 	.word	0x00000000
        /*078c*/ 	.word	0x000000b0
        /*0790*/ 	.short	0x010a
        /*0792*/ 	.byte	0xff
	.zero		1


	//   ....[106]....
        /*0794*/ 	.word	0x00007690
        /*0798*/ 	.word	0x00000000
        /*079c*/ 	.word	0x00000000
        /*07a0*/ 	.short	0x010a
        /*07a2*/ 	.byte	0xff
	.zero		1


	//   ....[107]....
        /*07a4*/ 	.word	0x000076f0
        /*07a8*/ 	.word	0x00000000
        /*07ac*/ 	.word	0x00000000
        /*07b0*/ 	.short	0x010a
        /*07b2*/ 	.byte	0xff
	.zero		1


	//   ....[108]....
        /*07b4*/ 	.word	0x00007750
        /*07b8*/ 	.word	0x00000000
        /*07bc*/ 	.word	0x00000000
        /*07c0*/ 	.short	0x010a
        /*07c2*/ 	.byte	0xff
	.zero		1


	//   ....[109]....
        /*07c4*/ 	.word	0x000077b0
        /*07c8*/ 	.word	0x00000000
        /*07cc*/ 	.word	0x00000000
        /*07d0*/ 	.short	0x010a
        /*07d2*/ 	.byte	0xff
	.zero		1


	//   ....[110]....
        /*07d4*/ 	.word	0x00007810
        /*07d8*/ 	.word	0x00000000
        /*07dc*/ 	.word	0x000000f0
        /*07e0*/ 	.short	0x010a
        /*07e2*/ 	.byte	0xff
	.zero		1


	//   ....[111]....
        /*07e4*/ 	.word	0x00007860
        /*07e8*/ 	.word	0x00000000
        /*07ec*/ 	.word	0x00000070
        /*07f0*/ 	.short	0x010a
        /*07f2*/ 	.byte	0xff
	.zero		1


	//   ....[112]....
        /*07f4*/ 	.word	0x000078c0
        /*07f8*/ 	.word	0x00000000
        /*07fc*/ 	.word	0x00000068
        /*0800*/ 	.short	0x010a
        /*0802*/ 	.byte	0xff
	.zero		1


	//   ....[113]....
        /*0804*/ 	.word	0x00007920
        /*0808*/ 	.word	0x00000003
        /*080c*/ 	.word	0x00000058
        /*0810*/ 	.short	0x010a
        /*0812*/ 	.byte	0xff
	.zero		1


	//   ....[114]....
        /*0814*/ 	.word	0x00007970
        /*0818*/ 	.word	0x00000000
        /*081c*/ 	.word	0x00000070
        /*0820*/ 	.short	0x010a
        /*0822*/ 	.byte	0xff
	.zero		1


	//   ....[115]....
        /*0824*/ 	.word	0x000079d0
        /*0828*/ 	.word	0x00000000
        /*082c*/ 	.word	0x00000050
        /*0830*/ 	.short	0x010a
        /*0832*/ 	.byte	0xff
	.zero		1


	//   ....[116]....
        /*0834*/ 	.word	0x00007a20
        /*0838*/ 	.word	0x000000b5
        /*083c*/ 	.word	0x00000090
        /*0840*/ 	.short	0x010a
        /*0842*/ 	.byte	0xff
	.zero		1


	//----- nvinfo : EIATTR_NUM_MBARRIERS
	.align		4
.L_47:
        /*0844*/ 	.byte	0x03, 0x38
        /*0846*/ 	.short	0x001f


	//----- nvinfo : EIATTR_EXIT_INSTR_OFFSETS
	.align		4
        /*0848*/ 	.byte	0x04, 0x1c
        /*084a*/ 	.short	(.L_49 - .L_48)


	//   ....[0]....
.L_48:
        /*084c*/ 	.word	0x00002880


	//   ....[1]....
        /*0850*/ 	.word	0x00002d80


	//   ....[2]....
        /*0854*/ 	.word	0x00002de0


	//   ....[3]....
        /*0858*/ 	.word	0x00004010


	//   ....[4]....
        /*085c*/ 	.word	0x00004b40


	//   ....[5]....
        /*0860*/ 	.word	0x00004b80


	//   ....[6]....
        /*0864*/ 	.word	0x00007040


	//----- nvinfo : EIATTR_MAX_THREADS
	.align		4
.L_49:
        /*0868*/ 	.byte	0x04, 0x05
        /*086a*/ 	.short	(.L_51 - .L_50)
.L_50:
        /*086c*/ 	.word	0x00000100
        /*0870*/ 	.word	0x00000001
        /*0874*/ 	.word	0x00000001


	//----- nvinfo : EIATTR_CRS_STACK_SIZE
	.align		4
.L_51:
        /*0878*/ 	.byte	0x04, 0x1e
        /*087a*/ 	.short	(.L_53 - .L_52)
.L_52:
        /*087c*/ 	.word	0x00000000


	//----- nvinfo : EIATTR_CBANK_PARAM_SIZE
	.align		4
.L_53:
        /*0880*/ 	.byte	0x03, 0x19
        /*0882*/ 	.short	0x0800


	//----- nvinfo : EIATTR_PARAM_CBANK
	.align		4
        /*0884*/ 	.byte	0x04, 0x0a
        /*0886*/ 	.short	(.L_55 - .L_54)
	.align		4
.L_54:
        /*0888*/ 	.word	index@(.nv.constant0._ZN7cutlass13device_kernelINS_4gemm6kernel13GemmUniversalIN4cute5tupleIJiiiiEEENS1_10collective13CollectiveMmaINS1_35MainloopSm100TmaUmmaWarpSpecializedILi5ELi2ELi4ENS5_IJNS4_1CILi2EEENSA_ILi1EEESC_EEEEENS5_IJNSA_ILi256EEENSA_ILi64EEENSA_ILi32EEEEEENS_12float_e5m2_tENS5_IJlSC_lEEESJ_SK_NS4_8TiledMMAINS4_8MMA_AtomIJNS4_10MMA_TraitsINS4_25SM100_MMA_F8F6F4_2x1SM_SSEJSJ_SJ_fSF_SG_NS4_17integral_constantINS4_4UMMA5MajorELSR_0EEESS_NSP_INSQ_7ScaleInELST_0EEESU_EEEEEENS4_6LayoutINS5_IJSC_SC_SC_EEENS5_IJNSA_ILi0EEESZ_SZ_EEEEENS5_IJNS4_10UnderscoreES12_S12_EEEEENS4_18SM100_TMA_2SM_LOADENS4_14ComposedLayoutINS4_7SwizzleILi1ELi4ELi3EEENS4_18smem_ptr_flag_bitsILi8EEENSX_INS5_IJNSA_ILi8EEESH_EEENS5_IJSH_SC_EEEEEEEvNS4_8identityES15_S1F_vS1G_EENS_8epilogue10collective18CollectiveEpilogueINS1I_23Sm100TmaWarpSpecializedILi1ELi1ELi64ELb0ELb0EEEJNS5_IJNSA_ILi128EEESG_SH_EEENS5_IJNSX_IS1N_SC_EENSX_ISG_SC_EEEEESJ_SK_SJ_SK_NS1I_6fusion15FusionCallbacksIS1M_NS1S_17LinearCombinationISJ_fSJ_fLNS_15FloatRoundStyleE2EEES1O_S1R_JEEENS4_5SM1004TMEM4LOAD26SM100_TMEM_LOAD_32dp32b64xENS4_13SM90_TMA_LOADENS16_INS17_ILi2ELi4ELi3EEES1A_NSX_INS5_IJS1B_SG_EEENS5_IJSG_SC_EEEEEEENS4_39AutoVectorizingCopyWithAssumedAlignmentILi128EEENS4_14SM90_TMA_STOREES27_S29_S29_EEEvvEEEEvNT_6ParamsE)
        /*088c*/ 	.short	0x0380
        /*088e*/ 	.short	0x0800


	//----- nvinfo : EIATTR_SW_WAR
	.align		4
.L_55:
        /*0890*/ 	.byte	0x04, 0x36
        /*0892*/ 	.short	(.L_57 - .L_56)
.L_56:
        /*0894*/ 	.word	0x00000008
.L_57:


//--------------------- .nv.callgraph             --------------------------
	.section	.nv.callgraph,"",@"SHT_CUDA_CALLGRAPH"
	.align	4
	.sectionentsize	8
	.align		4
        /*0000*/ 	.word	0x00000000
	.align		4
        /*0004*/ 	.word	0xffffffff
	.align		4
        /*0008*/ 	.word	index@(_ZN7cutlass13device_kernelINS_4gemm6kernel13GemmUniversalIN4cute5tupleIJiiiiEEENS1_10collective13CollectiveMmaINS1_35MainloopSm100TmaUmmaWarpSpecializedILi5ELi2ELi4ENS5_IJNS4_1CILi2EEENSA_ILi1EEESC_EEEEENS5_IJNSA_ILi256EEENSA_ILi64EEENSA_ILi32EEEEEENS_12float_e5m2_tENS5_IJlSC_lEEESJ_SK_NS4_8TiledMMAINS4_8MMA_AtomIJNS4_10MMA_TraitsINS4_25SM100_MMA_F8F6F4_2x1SM_SSEJSJ_SJ_fSF_SG_NS4_17integral_constantINS4_4UMMA5MajorELSR_0EEESS_NSP_INSQ_7ScaleInELST_0EEESU_EEEEEENS4_6LayoutINS5_IJSC_SC_SC_EEENS5_IJNSA_ILi0EEESZ_SZ_EEEEENS5_IJNS4_10UnderscoreES12_S12_EEEEENS4_18SM100_TMA_2SM_LOADENS4_14ComposedLayoutINS4_7SwizzleILi1ELi4ELi3EEENS4_18smem_ptr_flag_bitsILi8EEENSX_INS5_IJNSA_ILi8EEESH_EEENS5_IJSH_SC_EEEEEEEvNS4_8identityES15_S1F_vS1G_EENS_8epilogue10collective18CollectiveEpilogueINS1I_23Sm100TmaWarpSpecializedILi1ELi1ELi64ELb0ELb0EEEJNS5_IJNSA_ILi128EEESG_SH_EEENS5_IJNSX_IS1N_SC_EENSX_ISG_SC_EEEEESJ_SK_SJ_SK_NS1I_6fusion15FusionCallbacksIS1M_NS1S_17LinearCombinationISJ_fSJ_fLNS_15FloatRoundStyleE2EEES1O_S1R_JEEENS4_5SM1004TMEM4LOAD26SM100_TMEM_LOAD_32dp32b64xENS4_13SM90_TMA_LOADENS16_INS17_ILi2ELi4ELi3EEES1A_NSX_INS5_IJS1B_SG_EEENS5_IJSG_SC_EEEEEEENS4_39AutoVectorizingCopyWithAssumedAlignmentILi128EEENS4_14SM90_TMA_STOREES27_S29_S29_EEEvvEEEEvNT_6ParamsE)
	.align		4
        /*000c*/ 	.word	index@(__assertfail)
	.align		4
        /*0010*/ 	.word	0x00000000
	.align		4
        /*0014*/ 	.word	0xfffffffe
	.align		4
        /*0018*/ 	.word	0x00000000
	.align		4
        /*001c*/ 	.word	0xfffffffd
	.align		4
        /*0020*/ 	.word	0x00000000
	.align		4
        /*0024*/ 	.word	0xfffffffc


//--------------------- .nv.constant4             --------------------------
	.section	.nv.constant4,"a",@progbits
	.align	8
	.align		8
.nv.constant4:
        /*0000*/ 	.dword	__assertfail
	.align		8
        /*0008*/ 	.dword	__unnamed_1
	.align		8
        /*0010*/ 	.dword	__unnamed_2
	.align		8
        /*0018*/ 	.dword	_ZN39_INTERNAL_6354ff6c_4_k_cu_764fb157_91144cuda3std3__45__cpo5beginE
	.align		8
        /*0020*/ 	.dword	_ZN39_INTERNAL_6354ff6c_4_k_cu_764fb157_91144cuda3std3__45__cpo3endE
	.align		8
        /*0028*/ 	.dword	_ZN39_INTERNAL_6354ff6c_4_k_cu_764fb157_91144cuda3std3__45__cpo6cbeginE
	.align		8
        /*0030*/ 	.dword	_ZN39_INTERNAL_6354ff6c_4_k_cu_764fb157_91144cuda3std3__45__cpo4cendE
	.align		8
        /*0038*/ 	.dword	_ZN39_INTERNAL_6354ff6c_4_k_cu_764fb157_91144cuda3std3__441_GLOBAL__N__6354ff6c_4_k_cu_764fb157_91146ignoreE
	.align		8
        /*0040*/ 	.dword	_ZN39_INTERNAL_6354ff6c_4_k_cu_764fb157_91144cuda3std3__419piecewise_constructE
	.align		8
        /*0048*/ 	.dword	_ZN39_INTERNAL_6354ff6c_4_k_cu_764fb157_91144cuda3std3__48in_placeE
	.align		8
        /*0050*/ 	.dword	_ZN39_INTERNAL_6354ff6c_4_k_cu_764fb157_91144cuda3std6ranges3__45__cpo4swapE
	.align		8
        /*0058*/ 	.dword	_ZN39_INTERNAL_6354ff6c_4_k_cu_764fb157_91144cuda3std6ranges3__45__cpo9iter_moveE
	.align		8
        /*0060*/ 	.dword	_ZN39_INTERNAL_6354ff6c_4_k_cu_764fb157_91144cute7productE
	.align		8
        /*0068*/ 	.dword	_ZN39_INTERNAL_6354ff6c_4_k_cu_764fb157_91144cute1_E
	.align		8
        /*0070*/ 	.dword	$str$25
	.align		8
        /*0078*/ 	.dword	$str$26
	.align		8
        /*0080*/ 	.dword	$str$27
	.align		8
        /*0088*/ 	.dword	$str$28


//--------------------- .text._ZN7cutlass13device_kernelINS_4gemm6kernel13GemmUniversalIN4cute5tupleIJiiiiEEENS1_10collective13CollectiveMmaINS1_35MainloopSm100TmaUmmaWarpSpecializedILi5ELi2ELi4ENS5_IJNS4_1CILi2EEENSA_ILi1EEESC_EEEEENS5_IJNSA_ILi256EEENSA_ILi64EEENSA_ILi32EEEEEENS_12float_e5m2_tENS5_IJlSC_lEEESJ_SK_NS4_8TiledMMAINS4_8MMA_AtomIJNS4_10MMA_TraitsINS4_25SM100_MMA_F8F6F4_2x1SM_SSEJSJ_SJ_fSF_SG_NS4_17integral_constantINS4_4UMMA5MajorELSR_0EEESS_NSP_INSQ_7ScaleInELST_0EEESU_EEEEEENS4_6LayoutINS5_IJSC_SC_SC_EEENS5_IJNSA_ILi0EEESZ_SZ_EEEEENS5_IJNS4_10UnderscoreES12_S12_EEEEENS4_18SM100_TMA_2SM_LOADENS4_14ComposedLayoutINS4_7SwizzleILi1ELi4ELi3EEENS4_18smem_ptr_flag_bitsILi8EEENSX_INS5_IJNSA_ILi8EEESH_EEENS5_IJSH_SC_EEEEEEEvNS4_8identityES15_S1F_vS1G_EENS_8epilogue10collective18CollectiveEpilogueINS1I_23Sm100TmaWarpSpecializedILi1ELi1ELi64ELb0ELb0EEEJNS5_IJNSA_ILi128EEESG_SH_EEENS5_IJNSX_IS1N_SC_EENSX_ISG_SC_EEEEESJ_SK_SJ_SK_NS1I_6fusion15FusionCallbacksIS1M_NS1S_17LinearCombinationISJ_fSJ_fLNS_15FloatRoundStyleE2EEES1O_S1R_JEEENS4_5SM1004TMEM4LOAD26SM100_TMEM_LOAD_32dp32b64xENS4_13SM90_TMA_LOADENS16_INS17_ILi2ELi4ELi3EEES1A_NSX_INS5_IJS1B_SG_EEENS5_IJSG_SC_EEEEEEENS4_39AutoVectorizingCopyWithAssumedAlignmentILi128EEENS4_14SM90_TMA_STOREES27_S29_S29_EEEvvEEEEvNT_6ParamsE --------------------------
	.section	.text._ZN7cutlass13device_kernelINS_4gemm6kernel13GemmUniversalIN4cute5tupleIJiiiiEEENS1_10collective13CollectiveMmaINS1_35MainloopSm100TmaUmmaWarpSpecializedILi5ELi2ELi4ENS5_IJNS4_1CILi2EEENSA_ILi1EEESC_EEEEENS5_IJNSA_ILi256EEENSA_ILi64EEENSA_ILi32EEEEEENS_12float_e5m2_tENS5_IJlSC_lEEESJ_SK_NS4_8TiledMMAINS4_8MMA_AtomIJNS4_10MMA_TraitsINS4_25SM100_MMA_F8F6F4_2x1SM_SSEJSJ_SJ_fSF_SG_NS4_17integral_constantINS4_4UMMA5MajorELSR_0EEESS_NSP_INSQ_7ScaleInELST_0EEESU_EEEEEENS4_6LayoutINS5_IJSC_SC_SC_EEENS5_IJNSA_ILi0EEESZ_SZ_EEEEENS5_IJNS4_10UnderscoreES12_S12_EEEEENS4_18SM100_TMA_2SM_LOADENS4_14ComposedLayoutINS4_7SwizzleILi1ELi4ELi3EEENS4_18smem_ptr_flag_bitsILi8EEENSX_INS5_IJNSA_ILi8EEESH_EEENS5_IJSH_SC_EEEEEEEvNS4_8identityES15_S1F_vS1G_EENS_8epilogue10collective18CollectiveEpilogueINS1I_23Sm100TmaWarpSpecializedILi1ELi1ELi64ELb0ELb0EEEJNS5_IJNSA_ILi128EEESG_SH_EEENS5_IJNSX_IS1N_SC_EENSX_ISG_SC_EEEEESJ_SK_SJ_SK_NS1I_6fusion15FusionCallbacksIS1M_NS1S_17LinearCombinationISJ_fSJ_fLNS_15FloatRoundStyleE2EEES1O_S1R_JEEENS4_5SM1004TMEM4LOAD26SM100_TMEM_LOAD_32dp32b64xENS4_13SM90_TMA_LOADENS16_INS17_ILi2ELi4ELi3EEES1A_NSX_INS5_IJS1B_SG_EEENS5_IJSG_SC_EEEEEEENS4_39AutoVectorizingCopyWithAssumedAlignmentILi128EEENS4_14SM90_TMA_STOREES27_S29_S29_EEEvvEEEEvNT_6ParamsE,"ax",@progbits
	.align	128
.text._ZN7cutlass13device_kernelINS_4gemm6kernel13GemmUniversalIN4cute5tupleIJiiiiEEENS1_10collective13CollectiveMmaINS1_35MainloopSm100TmaUmmaWarpSpecializedILi5ELi2ELi4ENS5_IJNS4_1CILi2EEENSA_ILi1EEESC_EEEEENS5_IJNSA_ILi256EEENSA_ILi64EEENSA_ILi32EEEEEENS_12float_e5m2_tENS5_IJlSC_lEEESJ_SK_NS4_8TiledMMAINS4_8MMA_AtomIJNS4_10MMA_TraitsINS4_25SM100_MMA_F8F6F4_2x1SM_SSEJSJ_SJ_fSF_SG_NS4_17integral_constantINS4_4UMMA5MajorELSR_0EEESS_NSP_INSQ_7ScaleInELST_0EEESU_EEEEEENS4_6LayoutINS5_IJSC_SC_SC_EEENS5_IJNSA_ILi0EEESZ_SZ_EEEEENS5_IJNS4_10UnderscoreES12_S12_EEEEENS4_18SM100_TMA_2SM_LOADENS4_14ComposedLayoutINS4_7SwizzleILi1ELi4ELi3EEENS4_18smem_ptr_flag_bitsILi8EEENSX_INS5_IJNSA_ILi8EEESH_EEENS5_IJSH_SC_EEEEEEEvNS4_8identityES15_S1F_vS1G_EENS_8epilogue10collective18CollectiveEpilogueINS1I_23Sm100TmaWarpSpecializedILi1ELi1ELi64ELb0ELb0EEEJNS5_IJNSA_ILi128EEESG_SH_EEENS5_IJNSX_IS1N_SC_EENSX_ISG_SC_EEEEESJ_SK_SJ_SK_NS1I_6fusion15FusionCallbacksIS1M_NS1S_17LinearCombinationISJ_fSJ_fLNS_15FloatRoundStyleE2EEES1O_S1R_JEEENS4_5SM1004TMEM4LOAD26SM100_TMEM_LOAD_32dp32b64xENS4_13SM90_TMA_LOADENS16_INS17_ILi2ELi4ELi3EEES1A_NSX_INS5_IJS1B_SG_EEENS5_IJSG_SC_EEEEEEENS4_39AutoVectorizingCopyWithAssumedAlignmentILi128EEENS4_14SM90_TMA_STOREES27_S29_S29_EEEvvEEEEvNT_6ParamsE:
        .type           _ZN7cutlass13device_kernelINS_4gemm6kernel13GemmUniversalIN4cute5tupleIJiiiiEEENS1_10collective13CollectiveMmaINS1_35MainloopSm100TmaUmmaWarpSpecializedILi5ELi2ELi4ENS5_IJNS4_1CILi2EEENSA_ILi1EEESC_EEEEENS5_IJNSA_ILi256EEENSA_ILi64EEENSA_ILi32EEEEEENS_12float_e5m2_tENS5_IJlSC_lEEESJ_SK_NS4_8TiledMMAINS4_8MMA_AtomIJNS4_10MMA_TraitsINS4_25SM100_MMA_F8F6F4_2x1SM_SSEJSJ_SJ_fSF_SG_NS4_17integral_constantINS4_4UMMA5MajorELSR_0EEESS_NSP_INSQ_7ScaleInELST_0EEESU_EEEEEENS4_6LayoutINS5_IJSC_SC_SC_EEENS5_IJNSA_ILi0EEESZ_SZ_EEEEENS5_IJNS4_10UnderscoreES12_S12_EEEEENS4_18SM100_TMA_2SM_LOADENS4_14ComposedLayoutINS4_7SwizzleILi1ELi4ELi3EEENS4_18smem_ptr_flag_bitsILi8EEENSX_INS5_IJNSA_ILi8EEESH_EEENS5_IJSH_SC_EEEEEEEvNS4_8identityES15_S1F_vS1G_EENS_8epilogue10collective18CollectiveEpilogueINS1I_23Sm100TmaWarpSpecializedILi1ELi1ELi64ELb0ELb0EEEJNS5_IJNSA_ILi128EEESG_SH_EEENS5_IJNSX_IS1N_SC_EENSX_ISG_SC_EEEEESJ_SK_SJ_SK_NS1I_6fusion15FusionCallbacksIS1M_NS1S_17LinearCombinationISJ_fSJ_fLNS_15FloatRoundStyleE2EEES1O_S1R_JEEENS4_5SM1004TMEM4LOAD26SM100_TMEM_LOAD_32dp32b64xENS4_13SM90_TMA_LOADENS16_INS17_ILi2ELi4ELi3EEES1A_NSX_INS5_IJS1B_SG_EEENS5_IJSG_SC_EEEEEEENS4_39AutoVectorizingCopyWithAssumedAlignmentILi128EEENS4_14SM90_TMA_STOREES27_S29_S29_EEEvvEEEEvNT_6ParamsE,@function
        .size           _ZN7cutlass13device_kernelINS_4gemm6kernel13GemmUniversalIN4cute5tupleIJiiiiEEENS1_10collective13CollectiveMmaINS1_35MainloopSm100TmaUmmaWarpSpecializedILi5ELi2ELi4ENS5_IJNS4_1CILi2EEENSA_ILi1EEESC_EEEEENS5_IJNSA_ILi256EEENSA_ILi64EEENSA_ILi32EEEEEENS_12float_e5m2_tENS5_IJlSC_lEEESJ_SK_NS4_8TiledMMAINS4_8MMA_AtomIJNS4_10MMA_TraitsINS4_25SM100_MMA_F8F6F4_2x1SM_SSEJSJ_SJ_fSF_SG_NS4_17integral_constantINS4_4UMMA5MajorELSR_0EEESS_NSP_INSQ_7ScaleInELST_0EEESU_EEEEEENS4_6LayoutINS5_IJSC_SC_SC_EEENS5_IJNSA_ILi0EEESZ_SZ_EEEEENS5_IJNS4_10UnderscoreES12_S12_EEEEENS4_18SM100_TMA_2SM_LOADENS4_14ComposedLayoutINS4_7SwizzleILi1ELi4ELi3EEENS4_18smem_ptr_flag_bitsILi8EEENSX_INS5_IJNSA_ILi8EEESH_EEENS5_IJSH_SC_EEEEEEEvNS4_8identityES15_S1F_vS1G_EENS_8epilogue10collective18CollectiveEpilogueINS1I_23Sm100TmaWarpSpecializedILi1ELi1ELi64ELb0ELb0EEEJNS5_IJNSA_ILi128EEESG_SH_EEENS5_IJNSX_IS1N_SC_EENSX_ISG_SC_EEEEESJ_SK_SJ_SK_NS1I_6fusion15FusionCallbacksIS1M_NS1S_17LinearCombinationISJ_fSJ_fLNS_15FloatRoundStyleE2EEES1O_S1R_JEEENS4_5SM1004TMEM4LOAD26SM100_TMEM_LOAD_32dp32b64xENS4_13SM90_TMA_LOADENS16_INS17_ILi2ELi4ELi3EEES1A_NSX_INS5_IJS1B_SG_EEENS5_IJSG_SC_EEEEEEENS4_39AutoVectorizingCopyWithAssumedAlignmentILi128EEENS4_14SM90_TMA_STOREES27_S29_S29_EEEvvEEEEvNT_6ParamsE,(.L_x_152 - _ZN7cutlass13device_kernelINS_4gemm6kernel13GemmUniversalIN4cute5tupleIJiiiiEEENS1_10collective13CollectiveMmaINS1_35MainloopSm100TmaUmmaWarpSpecializedILi5ELi2ELi4ENS5_IJNS4_1CILi2EEENSA_ILi1EEESC_EEEEENS5_IJNSA_ILi256EEENSA_ILi64EEENSA_ILi32EEEEEENS_12float_e5m2_tENS5_IJlSC_lEEESJ_SK_NS4_8TiledMMAINS4_8MMA_AtomIJNS4_10MMA_TraitsINS4_25SM100_MMA_F8F6F4_2x1SM_SSEJSJ_SJ_fSF_SG_NS4_17integral_constantINS4_4UMMA5MajorELSR_0EEESS_NSP_INSQ_7ScaleInELST_0EEESU_EEEEEENS4_6LayoutINS5_IJSC_SC_SC_EEENS5_IJNSA_ILi0EEESZ_SZ_EEEEENS5_IJNS4_10UnderscoreES12_S12_EEEEENS4_18SM100_TMA_2SM_LOADENS4_14ComposedLayoutINS4_7SwizzleILi1ELi4ELi3EEENS4_18smem_ptr_flag_bitsILi8EEENSX_INS5_IJNSA_ILi8EEESH_EEENS5_IJSH_SC_EEEEEEEvNS4_8identityES15_S1F_vS1G_EENS_8epilogue10collective18CollectiveEpilogueINS1I_23Sm100TmaWarpSpecializedILi1ELi1ELi64ELb0ELb0EEEJNS5_IJNSA_ILi128EEESG_SH_EEENS5_IJNSX_IS1N_SC_EENSX_ISG_SC_EEEEESJ_SK_SJ_SK_NS1I_6fusion15FusionCallbacksIS1M_NS1S_17LinearCombinationISJ_fSJ_fLNS_15FloatRoundStyleE2EEES1O_S1R_JEEENS4_5SM1004TMEM4LOAD26SM100_TMEM_LOAD_32dp32b64xENS4_13SM90_TMA_LOADENS16_INS17_ILi2ELi4ELi3EEES1A_NSX_INS5_IJS1B_SG_EEENS5_IJSG_SC_EEEEEEENS4_39AutoVectorizingCopyWithAssumedAlignmentILi128EEENS4_14SM90_TMA_STOREES27_S29_S29_EEEvvEEEEvNT_6ParamsE)
        .other          _ZN7cutlass13device_kernelINS_4gemm6kernel13GemmUniversalIN4cute5tupleIJiiiiEEENS1_10collective13CollectiveMmaINS1_35MainloopSm100TmaUmmaWarpSpecializedILi5ELi2ELi4ENS5_IJNS4_1CILi2EEENSA_ILi1EEESC_EEEEENS5_IJNSA_ILi256EEENSA_ILi64EEENSA_ILi32EEEEEENS_12float_e5m2_tENS5_IJlSC_lEEESJ_SK_NS4_8TiledMMAINS4_8MMA_AtomIJNS4_10MMA_TraitsINS4_25SM100_MMA_F8F6F4_2x1SM_SSEJSJ_SJ_fSF_SG_NS4_17integral_constantINS4_4UMMA5MajorELSR_0EEESS_NSP_INSQ_7ScaleInELST_0EEESU_EEEEEENS4_6LayoutINS5_IJSC_SC_SC_EEENS5_IJNSA_ILi0EEESZ_SZ_EEEEENS5_IJNS4_10UnderscoreES12_S12_EEEEENS4_18SM100_TMA_2SM_LOADENS4_14ComposedLayoutINS4_7SwizzleILi1ELi4ELi3EEENS4_18smem_ptr_flag_bitsILi8EEENSX_INS5_IJNSA_ILi8EEESH_EEENS5_IJSH_SC_EEEEEEEvNS4_8identityES15_S1F_vS1G_EENS_8epilogue10collective18CollectiveEpilogueINS1I_23Sm100TmaWarpSpecializedILi1ELi1ELi64ELb0ELb0EEEJNS5_IJNSA_ILi128EEESG_SH_EEENS5_IJNSX_IS1N_SC_EENSX_ISG_SC_EEEEESJ_SK_SJ_SK_NS1I_6fusion15FusionCallbacksIS1M_NS1S_17LinearCombinationISJ_fSJ_fLNS_15FloatRoundStyleE2EEES1O_S1R_JEEENS4_5SM1004TMEM4LOAD26SM100_TMEM_LOAD_32dp32b64xENS4_13SM90_TMA_LOADENS16_INS17_ILi2ELi4ELi3EEES1A_NSX_INS5_IJS1B_SG_EEENS5_IJSG_SC_EEEEEEENS4_39AutoVectorizingCopyWithAssumedAlignmentILi128EEENS4_14SM90_TMA_STOREES27_S29_S29_EEEvvEEEEvNT_6ParamsE,@"STO_CUDA_ENTRY STV_DEFAULT"
_ZN7cutlass13device_kernelINS_4gemm6kernel13GemmUniversalIN4cute5tupleIJiiiiEEENS1_10collective13CollectiveMmaINS1_35MainloopSm100TmaUmmaWarpSpecializedILi5ELi2ELi4ENS5_IJNS4_1CILi2EEENSA_ILi1EEESC_EEEEENS5_IJNSA_ILi256EEENSA_ILi64EEENSA_ILi32EEEEEENS_12float_e5m2_tENS5_IJlSC_lEEESJ_SK_NS4_8TiledMMAINS4_8MMA_AtomIJNS4_10MMA_TraitsINS4_25SM100_MMA_F8F6F4_2x1SM_SSEJSJ_SJ_fSF_SG_NS4_17integral_constantINS4_4UMMA5MajorELSR_0EEESS_NSP_INSQ_7ScaleInELST_0EEESU_EEEEEENS4_6LayoutINS5_IJSC_SC_SC_EEENS5_IJNSA_ILi0EEESZ_SZ_EEEEENS5_IJNS4_10UnderscoreES12_S12_EEEEENS4_18SM100_TMA_2SM_LOADENS4_14ComposedLayoutINS4_7SwizzleILi1ELi4ELi3EEENS4_18smem_ptr_flag_bitsILi8EEENSX_INS5_IJNSA_ILi8EEESH_EEENS5_IJSH_SC_EEEEEEEvNS4_8identityES15_S1F_vS1G_EENS_8epilogue10collective18CollectiveEpilogueINS1I_23Sm100TmaWarpSpecializedILi1ELi1ELi64ELb0ELb0EEEJNS5_IJNSA_ILi128EEESG_SH_EEENS5_IJNSX_IS1N_SC_EENSX_ISG_SC_EEEEESJ_SK_SJ_SK_NS1I_6fusion15FusionCallbacksIS1M_NS1S_17LinearCombinationISJ_fSJ_fLNS_15FloatRoundStyleE2EEES1O_S1R_JEEENS4_5SM1004TMEM4LOAD26SM100_TMEM_LOAD_32dp32b64xENS4_13SM90_TMA_LOADENS16_INS17_ILi2ELi4ELi3EEES1A_NSX_INS5_IJS1B_SG_EEENS5_IJSG_SC_EEEEEEENS4_39AutoVectorizingCopyWithAssumedAlignmentILi128EEENS4_14SM90_TMA_STOREES27_S29_S29_EEEvvEEEEvNT_6ParamsE:
[----:B------:R-:W1:Y:S01]  /*0000*/  LDC R1, c[0x0][0x37c] ;  /* 0x0000df00ff017b82 */ /* 0x000e620000000800 */
[----:B------:R-:W2:Y:S01]  /*0010*/  S2R R166, SR_TID.X ;  /* 0x0000000000a67919 */ /* 0x000ea20000002100 */
[----:B------:R-:W3:Y:S06]  /*0020*/  LDCU.64 UR6, c[0x0][0x890] ;  /* 0x00011200ff0677ac */ /* 0x000eec0008000a00 */
[----:B------:R-:W4:Y:S01]  /*0030*/  S2UR UR37, SR_CgaCtaId ;  /* 0x00000000002579c3 */ /* 0x000f220000008800 */
[----:B------:R-:W-:Y:S02]  /*0040*/  PRMT R165, RZ, 0x7610, R165 ;  /* 0x00007610ffa57816 */ /* 0x000fe400000000a5 */
[----:B------:R-:W-:Y:S01]  /*0050*/  ELECT P1, URZ, PT ;  /* 0x0000000000ff782f */ /* 0x000fe20003820000 */
[----:B------:R-:W1:Y:S01]  /*0060*/  LDCU.64 UR40, c[0x0][0x358] ;  /* 0x00006b00ff2877ac */ /* 0x000e620008000a00 */
[----:B---3--:R-:W-:-:S04]  /*0070*/  UISETP.NE.U32.AND UP0, UPT, UR6, URZ, UPT ;  /* 0x000000ff0600728c */ /* 0x008fc8000bf05070 */
[----:B------:R-:W-:Y:S02]  /*0080*/  UISETP.NE.AND.EX UP0, UPT, UR7, URZ, UPT, UP0 ;  /* 0x000000ff0700728c */ /* 0x000fe4000bf05300 */
[----:B----4-:R-:W-:Y:S02]  /*0090*/  ULOP3.LUT UR5, UR37, 0x1, URZ, 0xc0, !UPT ;  /* 0x0000000125057892 */ /* 0x010fe4000f8ec0ff */
[----:B------:R-:W-:Y:S01]  /*00a0*/  ULOP3.LUT UR4, UR37, 0x1, URZ, 0x3c, !UPT ;  /* 0x0000000125047892 */ /* 0x000fe2000f8e3cff */
[----:B--2---:R-:W-:-:S05]  /*00b0*/  SHF.R.U32.HI R169, RZ, 0x5, R166 ;  /* 0x00000005ffa97819 */ /* 0x004fca00000116a6 */
[----:B------:R-:W2:Y:S02]  /*00c0*/  SHFL.IDX PT, R0, R169, RZ, 0x1f ;  /* 0x00001fffa9007589 */ /* 0x000ea400000e0000 */
[----:B--2---:R-:W-:Y:S01]  /*00d0*/  R2UR UR10, R0 ;  /* 0x00000000000a72ca */ /* 0x004fe200000e0000 */
[----:B-1----:R-:W-:-:S14]  /*00e0*/  BRA.U UP0, `(.L_x_0) ;  /* 0x00000001002c7547 */ /* 0x002fdc000b800000 */
[----:B------:R-:W1:Y:S02]  /*00f0*/  LDCU.64 UR8, c[0x0][0x888] ;  /* 0x00011100ff0877ac */ /* 0x000e640008000a00 */
[----:B-1----:R-:W-:-:S04]  /*0100*/  UISETP.NE.U32.AND UP0, UPT, UR8, URZ, UPT ;  /* 0x000000ff0800728c */ /* 0x002fc8000bf05070 */
[----:B------:R-:W-:-:S09]  /*0110*/  UISETP.NE.AND.EX UP0, UPT, UR9, URZ, UPT, UP0 ;  /* 0x000000ff0900728c */ /* 0x000fd2000bf05300 */
[----:B------:R-:W-:Y:S05]  /*0120*/  BRA.U !UP0, `(.L_x_1) ;  /* 0x0000000108107547 */ /* 0x000fea000b800000 */
[----:B------:R-:W1:Y:S02]  /*0130*/  LDC.64 R2, c[0x0][0x888] ;  /* 0x00022200ff027b82 */ /* 0x000e640000000a00 */
[----:B-1----:R1:W5:Y:S01]  /*0140*/  LDG.E R81, desc[UR40][R2.64] ;  /* 0x0000002802517981 */ /* 0x002362000c1e1900 */
[----:B------:R-:W-:Y:S01]  /*0150*/  HFMA2 R165, -RZ, RZ, 0, 5.9604644775390625e-08 ;  /* 0x00000001ffa57431 */ /* 0x000fe200000001ff */
[----:B------:R-:W-:Y:S05]  /*0160*/  BRA `(.L_x_0) ;  /* 0x00000000000c7947 */ /* 0x000fea0003800000 */
.L_x_1:
[----:B------:R-:W1:Y:S01]  /*0170*/  LDCU UR8, c[0x0][0x880] ;  /* 0x00011000ff0877ac */ /* 0x000e620008000800 */
[----:B------:R-:W-:Y:S01]  /*0180*/  HFMA2 R165, -RZ, RZ, 0, 5.9604644775390625e-08 ;  /* 0x00000001ffa57431 */ /* 0x000fe200000001ff */
[----:B-1----:R-:W-:-:S07]  /*0190*/  MOV R81, UR8 ;  /* 0x0000000800517c02 */ /* 0x002fce0008000f00 */
.L_x_0:
[----:B------:R-:W2:Y:S02]  /*01a0*/  LDCU.64 UR8, c[0x0][0x8b0] ;  /* 0x00011600ff0877ac */ /* 0x000ea40008000a00 */
[----:B--2---:R-:W-:-:S04]  /*01b0*/  UISETP.NE.U32.AND UP0, UPT, UR8, URZ, UPT ;  /* 0x000000ff0800728c */ /* 0x004fc8000bf05070 */
[----:B------:R-:W-:-:S09]  /*01c0*/  UISETP.NE.AND.EX UP0, UPT, UR9, URZ, UPT, UP0 ;  /* 0x000000ff0900728c */ /* 0x000fd2000bf05300 */
[----:B------:R-:W-:Y:S05]  /*01d0*/  BRA.U UP0, `(.L_x_2) ;  /* 0x0000000100247547 */ /* 0x000fea000b800000 */
[----:B------:R-:W2:Y:S02]  /*01e0*/  LDCU.64 UR8, c[0x0][0x8a8] ;  /* 0x00011500ff0877ac */ /* 0x000ea40008000a00 */
[----:B--2---:R-:W-:-:S04]  /*01f0*/  UISETP.NE.U32.AND UP0, UPT, UR8, URZ, UPT ;  /* 0x000000ff0800728c */ /* 0x004fc8000bf05070 */
[----:B------:R-:W-:-:S09]  /*0200*/  UISETP.NE.AND.EX UP0, UPT, UR9, URZ, UPT, UP0 ;  /* 0x000000ff0900728c */ /* 0x000fd2000bf05300 */
[----:B------:R-:W-:Y:S05]  /*0210*/  BRA.U !UP0, `(.L_x_3) ;  /* 0x00000001080c7547 */ /* 0x000fea000b800000 */
[----:B------:R-:W2:Y:S02]  /*0220*/  LDC.64 R78, c[0x0][0x8a8] ;  /* 0x00022a00ff4e7b82 */ /* 0x000ea40000000a00 */
[----:B--2---:R2:W5:Y:S01]  /*0230*/  LDG.E R78, desc[UR40][R78.64] ;  /* 0x000000284e4e7981 */ /* 0x004562000c1e1900 */
[----:B------:R-:W-:Y:S05]  /*0240*/  BRA `(.L_x_2) ;  /* 0x0000000000087947 */ /* 0x000fea0003800000 */
.L_x_3:
[----:B------:R-:W2:Y:S02]  /*0250*/  LDCU UR8, c[0x0][0x8a0] ;  /* 0x00011400ff0877ac */ /* 0x000ea40008000800 */
[----:B--2---:R-:W-:Y:S02]  /*0260*/  MOV R78, UR8 ;  /* 0x00000008004e7c02 */ /* 0x004fe40008000f00 */
.L_x_2:
[----:B------:R-:W-:Y:S01]  /*0270*/  IMAD.U32 R0, RZ, RZ, UR10 ;  /* 0x0000000aff007e24 */ /* 0x000fe2000f8e00ff */
[----:B------:R-:W-:Y:S04]  /*0280*/  BSSY.RECONVERGENT B0, `(.L_x_4) ;  /* 0x000000c000007945 */ /* 0x000fe80003800200 */
[C---:B------:R-:W-:Y:S02]  /*0290*/  ISETP.NE.OR P2, PT, R0.reuse, 0x1, !P1 ;  /* 0x000000010000780c */ /* 0x040fe40004f45670 */
[----:B------:R-:W-:-:S11]  /*02a0*/  ISETP.NE.OR P0, PT, R0, 0x3, !P1 ;  /* 0x000000030000780c */ /* 0x000fd60004f05670 */
[----:B------:R-:W-:Y:S05]  /*02b0*/  @P2 BRA `(.L_x_5) ;  /* 0x0000000000202947 */ /* 0x000fea0003800000 */
[----:B------:R-:W3:Y:S02]  /*02c0*/  LDCU.64 UR8, c[0x0][0x348] ;  /* 0x00006900ff0877ac */ /* 0x000ee40008000a00 */
[----:B---3--:R-:W-:Y:S02]  /*02d0*/  UIADD3 UR12, UP1, UPT, UR8, 0x80, URZ ;  /* 0x00000080080c7890 */ /* 0x008fe4000ff3e0ff */
[----:B------:R-:W-:Y:S02]  /*02e0*/  UIADD3 UR8, UP0, UPT, UR8, 0x180, URZ ;  /* 0x0000018008087890 */ /* 0x000fe4000ff1e0ff */
[----:B------:R-:W-:Y:S02]  /*02f0*/  UIADD3.X UR13, UPT, UPT, URZ, UR9, URZ, UP1, !UPT ;  /* 0x00000009ff0d7290 */ /* 0x000fe40008ffe4ff */
[----:B------:R-:W-:-:S07]  /*0300*/  UIADD3.X UR9, UPT, UPT, URZ, UR9, URZ, UP0, !UPT ;  /* 0x00000009ff097290 */ /* 0x000fce00087fe4ff */
[----:B------:R3:W-:Y:S02]  /*0310*/  UTMACCTL.PF [UR12] ;  /* 0x000000000c0079b9 */ /* 0x0007e40008040000 */
[----:B------:R3:W-:Y:S02]  /*0320*/  UTMACCTL.PF [UR8] ;  /* 0x00000000080079b9 */ /* 0x0007e40008040000 */
[----:B---3--:R-:W-:Y:S01]  /*0330*/  NOP ;  /* 0x0000000000007918 */ /* 0x008fe20000000000 */
.L_x_5:
[----:B------:R-:W-:Y:S05]  /*0340*/  BSYNC.RECONVERGENT B0 ;  /* 0x0000000000007941 */ /* 0x000fea0003800200 */
.L_x_4:
[----:B------:R-:W-:Y:S04]  /*0350*/  BSSY.RECONVERGENT B0, `(.L_x_6) ;  /* 0x000000a000007945 */ /* 0x000fe80003800200 */
        /* <DEDUP_REMOVED lines=9> */
.L_x_7:
[----:B------:R-:W-:Y:S05]  /*03f0*/  BSYNC.RECONVERGENT B0 ;  /* 0x0000000000007941 */ /* 0x000fea0003800200 */
.L_x_6:
[----:B------:R-:W3:Y:S01]  /*0400*/  LDCU.64 UR8, c[0x0][0x888] ;  /* 0x00011100ff0877ac */ /* 0x000ee20008000a00 */
[----:B------:R-:W-:Y:S02]  /*0410*/  UISETP.EQ.U32.AND UP1, UPT, UR6, URZ, UPT ;  /* 0x000000ff0600728c */ /* 0x000fe4000bf22070 */
[----:B------:R-:W-:Y:S02]  /*0420*/  UPLOP3.LUT UP5, UPT, UPT, UPT, UPT, 0x80, 0x8 ;  /* 0x000000000008789c */ /* 0x000fe40003faf070 */
[----:B---3--:R-:W-:-:S04]  /*0430*/  UISETP.NE.U32.AND UP0, UPT, UR8, URZ, UPT ;  /* 0x000000ff0800728c */ /* 0x008fc8000bf05070 */
[----:B------:R-:W-:-:S04]  /*0440*/  UISETP.NE.AND.EX UP0, UPT, UR9, URZ, UPT, UP0 ;  /* 0x000000ff0900728c */ /* 0x000fc8000bf05300 */
[----:B------:R-:W-:-:S04]  /*0450*/  UISETP.EQ.OR.EX UP2, UPT, UR7, URZ, !UP0, UP1 ;  /* 0x000000ff0700728c */ /* 0x000fc8000c742710 */
[----:B------:R-:W-:-:S05]  /*0460*/  UP2UR UR44, UPR, URZ, 0x4 ;  /* 0x00000004ff2c7883 */ /* 0x000fca0008000000 */
[----:B------:R-:W-:Y:S07]  /*0470*/  BRA.U !UP2, `(.L_x_8) ;  /* 0x000000010a207547 */ /* 0x000fee000b800000 */
[----:B------:R-:W-:Y:S01]  /*0480*/  UISETP.NE.U32.AND UP2, UPT, UR6, URZ, UPT ;  /* 0x000000ff0600728c */ /* 0x000fe2000bf45070 */
[----:B-----5:R-:W-:Y:S01]  /*0490*/  FSETP.NEU.AND P0, PT, R81, RZ, PT ;  /* 0x000000ff5100720b */ /* 0x020fe20003f0d000 */
[----:B------:R-:W-:Y:S02]  /*04a0*/  USEL UR6, URZ, 0xffffffff, UP0 ;  /* 0xffffffffff067887 */ /* 0x000fe40008000000 */
[----:B------:R-:W-:-:S10]  /*04b0*/  UISETP.NE.AND.EX UP2, UPT, UR7, URZ, UPT, UP2 ;  /* 0x000000ff0700728c */ /* 0x000fd4000bf45320 */
[----:B------:R-:W-:Y:S01]  /*04c0*/  VOTEU.ANY UP1, P0 ;  /* 0x0000000000ff7886 */ /* 0x000fe20000020100 */
[----:B------:R-:W-:-:S04]  /*04d0*/  @!UP2 USEL UR6, URZ, 0xffffffff, UP1 ;  /* 0xffffffffff06a887 */ /* 0x000fc80008800000 */
[----:B------:R-:W-:-:S04]  /*04e0*/  ULOP3.LUT UR6, UR6, 0x1, URZ, 0xc0, !UPT ;  /* 0x0000000106067892 */ /* 0x000fc8000f8ec0ff */
[----:B------:R-:W-:-:S11]  /*04f0*/  UISETP.NE.U32.AND UP5, UPT, UR6, 0x1, UPT ;  /* 0x000000010600788c */ /* 0x000fd6000bfa5070 */
.L_x_8:
[----:B------:R-:W3:Y:S01]  /*0500*/  SHFL.IDX PT, R0, R169, RZ, 0x1f ;  /* 0x00001fffa9007589 */ /* 0x000ee200000e0000 */
[----:B------:R-:W-:-:S04]  /*0510*/  UISETP.NE.AND UP1, UPT, UR10, 0x2, UPT ;  /* 0x000000020a00788c */ /* 0x000fc8000bf25270 */
[----:B------:R-:W-:Y:S02]  /*0520*/  UISETP.EQ.AND UP2, UPT, UR5, URZ, !UP1 ;  /* 0x000000ff0500728c */ /* 0x000fe4000cf42270 */
[----:B------:R-:W-:-:S04]  /*0530*/  USEL UR7, URZ, 0x1, UP1 ;  /* 0x00000001ff077887 */ /* 0x000fc80008800000 */
[----:B------:R-:W-:Y:S02]  /*0540*/  PLOP3.LUT P5, PT, P1, PT, UP2, 0x80, 0x8 ;  /* 0x000000000008781c */ /* 0x000fe40000faf028 */
[----:B---3--:R-:W-:-:S13]  /*0550*/  ISETP.NE.AND P0, PT, R0, RZ, PT ;  /* 0x000000ff0000720c */ /* 0x008fda0003f05270 */
[----:B------:R-:W-:Y:S05]  /*0560*/  @P0 BRA `(.L_x_9) ;  /* 0x00000000004c0947 */ /* 0x000fea0003800000 */
[----:B------:R-:W-:Y:S01]  /*0570*/  UMOV UR8, 0x400 ;  /* 0x0000040000087882 */ /* 0x000fe20000000000 */
[----:B------:R-:W-:Y:S01]  /*0580*/  UMOV UR6, 0x1 ;  /* 0x0000000100067882 */ /* 0x000fe20000000000 */
[----:B------:R-:W-:Y:S02]  /*0590*/  ULEA UR8, UR37, UR8, 0x18 ;  /* 0x0000000825087291 */ /* 0x000fe4000f8ec0ff */
[----:B------:R-:W-:-:S04]  /*05a0*/  UIADD3 UR12, UPT, UPT, -UR6, 0x100000, URZ ;  /* 0x00100000060c7890 */ /* 0x000fc8000fffe1ff */
[----:B------:R-:W-:Y:S02]  /*05b0*/  USHF.L.U32 UR13, UR12, 0xb, URZ ;  /* 0x0000000b0c0d7899 */ /* 0x000fe400080006ff */
[----:B------:R-:W-:Y:S01]  /*05c0*/  USHF.L.U32 UR12, UR12, 0x1, URZ ;  /* 0x000000010c0c7899 */ /* 0x000fe200080006ff */
[----:B------:R-:W-:Y:S01]  /*05d0*/  ELECT P0, URZ, PT ;  /* 0x0000000000ff782f */ /* 0x000fe20003800000 */
[----:B------:R-:W3:Y:S10]  /*05e0*/  FENCE.VIEW.ASYNC.S ;  /* 0x00000000000073c6 */ /* 0x000ef40000000000 */
[----:B---3--:R3:W4:Y:S01]  /*05f0*/  SYNCS.EXCH.64 URZ, [UR8], UR12 ;  /* 0x0000000c08ff75b2 */ /* 0x0087220008000100 */
[----:B------:R3:W1:Y:S01]  /*0600*/  SYNCS.EXCH.64 URZ, [UR8+0x28], UR12 ;  /* 0x0000280c08ff75b2 */ /* 0x0006620008000100 */
        /* <DEDUP_REMOVED lines=8> */
[----:B------:R-:W-:Y:S01]  /*0690*/  NOP ;  /* 0x0000000000007918 */ /* 0x000fe20000000000 */
.L_x_9:
[----:B------:R-:W2:Y:S01]  /*06a0*/  SHFL.IDX PT, R0, R169, RZ, 0x1f ;  /* 0x00001fffa9007589 */ /* 0x000ea200000e0000 */
[----:B------:R-:W-:Y:S01]  /*06b0*/  NOP ;  /* 0x0000000000007918 */ /* 0x000fe20000000000 */
[----:B--2---:R-:W-:-:S13]  /*06c0*/  ISETP.NE.AND P0, PT, R0, 0x1, PT ;  /* 0x000000010000780c */ /* 0x004fda0003f05270 */
[----:B------:R-:W-:Y:S05]  /*06d0*/  @P0 BRA `(.L_x_10) ;  /* 0x00000000003c0947 */ /* 0x000fea0003800000 */
[----:B------:R-:W-:Y:S01]  /*06e0*/  UMOV UR9, 0x400 ;  /* 0x0000040000097882 */ /* 0x000fe20000000000 */
[----:B---3--:R-:W-:Y:S01]  /*06f0*/  UMOV UR8, 0x20 ;  /* 0x0000002000087882 */ /* 0x008fe20000000000 */
[----:B------:R-:W-:Y:S01]  /*0700*/  UMOV UR6, 0x80 ;  /* 0x0000008000067882 */ /* 0x000fe20000000000 */
[----:B------:R-:W-:Y:S02]  /*0710*/  ULEA UR9, UR37, UR9, 0x18 ;  /* 0x0000000925097291 */ /* 0x000fe4000f8ec0ff */
[----:B------:R-:W-:-:S04]  /*0720*/  UIADD3 UR12, UPT, UPT, -UR8, 0x100000, URZ ;  /* 0x00100000080c7890 */ /* 0x000fc8000fffe1ff */
[----:B------:R-:W-:Y:S02]  /*0730*/  USHF.L.U32 UR13, UR12, 0xb, URZ ;  /* 0x0000000b0c0d7899 */ /* 0x000fe400080006ff */
[----:B------:R-:W-:Y:S02]  /*0740*/  USHF.L.U32 UR12, UR12, 0x1, URZ ;  /* 0x000000010c0c7899 */ /* 0x000fe400080006ff */
[----:B------:R-:W-:-:S04]  /*0750*/  UIADD3 UR14, UPT, UPT, -UR6, 0x100000, URZ ;  /* 0x00100000060e7890 */ /* 0x000fc8000fffe1ff */
[----:B------:R-:W-:Y:S02]  /*0760*/  USHF.L.U32 UR15, UR14, 0xb, URZ ;  /* 0x0000000b0e0f7899 */ /* 0x000fe400080006ff */
[----:B------:R-:W-:Y:S01]  /*0770*/  USHF.L.U32 UR14, UR14, 0x1, URZ ;  /* 0x000000010e0e7899 */ /* 0x000fe200080006ff */
[----:B------:R-:W-:Y:S01]  /*0780*/  ELECT P0, URZ, PT ;  /* 0x0000000000ff782f */ /* 0x000fe20003800000 */
[----:B------:R-:W2:Y:S02]  /*0790*/  FENCE.VIEW.ASYNC.S ;  /* 0x00000000000073c6 */ /* 0x000ea40000000000 */
[----:B--2---:R2:W3:Y:S08]  /*07a0*/  SYNCS.EXCH.64 URZ, [UR9+0x50], UR12 ;  /* 0x0000500c09ff75b2 */ /* 0x0044f00008000100 */
[----:B------:R2:W1:Y:S01]  /*07b0*/  SYNCS.EXCH.64 URZ, [UR9+0x58], UR14 ;  /* 0x0000580e09ff75b2 */ /* 0x0004620008000100 */
[----:B------:R-:W-:Y:S01]  /*07c0*/  NOP ;  /* 0x0000000000007918 */ /* 0x000fe20000000000 */
.L_x_10:
[----:B------:R-:W4:Y:S01]  /*07d0*/  SHFL.IDX PT, R0, R169, RZ, 0x1f ;  /* 0x00001fffa9007589 */ /* 0x000f2200000e0000 */
[----:B------:R-:W-:Y:S01]  /*07e0*/  NOP ;  /* 0x0000000000007918 */ /* 0x000fe20000000000 */
[----:B----4-:R-:W-:-:S13]  /*07f0*/  ISETP.NE.AND P0, PT, R0, 0x3, PT ;  /* 0x000000030000780c */ /* 0x010fda0003f05270 */
[----:B------:R-:W-:Y:S05]  /*0800*/  @P0 BRA `(.L_x_11) ;  /* 0x00000000002c0947 */ /* 0x000fea0003800000 */
[----:B---3--:R-:W-:Y:S01]  /*0810*/  UMOV UR8, 0x400 ;  /* 0x0000040000087882 */ /* 0x008fe20000000000 */
[----:B------:R-:W-:Y:S01]  /*0820*/  UMOV UR6, 0x20 ;  /* 0x0000002000067882 */ /* 0x000fe20000000000 */
[----:B------:R-:W-:Y:S02]  /*0830*/  ULEA UR8, UR37, UR8, 0x18 ;  /* 0x0000000825087291 */ /* 0x000fe4000f8ec0ff */
[----:B--2---:R-:W-:-:S04]  /*0840*/  UIADD3 UR12, UPT, UPT, -UR6, 0x100000, URZ ;  /* 0x00100000060c7890 */ /* 0x004fc8000fffe1ff */
[----:B------:R-:W-:Y:S02]  /*0850*/  USHF.L.U32 UR13, UR12, 0xb, URZ ;  /* 0x0000000b0c0d7899 */ /* 0x000fe400080006ff */
[----:B------:R-:W-:Y:S01]  /*0860*/  USHF.L.U32 UR12, UR12, 0x1, URZ ;  /* 0x000000010c0c7899 */ /* 0x000fe200080006ff */
[----:B------:R-:W-:Y:S01]  /*0870*/  ELECT P0, URZ, PT ;  /* 0x0000000000ff782f */ /* 0x000fe20003800000 */
[----:B------:R-:W2:Y:S10]  /*0880*/  FENCE.VIEW.ASYNC.S ;  /* 0x00000000000073c6 */ /* 0x000eb40000000000 */
[----:B--2---:R4:W2:Y:S01]  /*0890*/  SYNCS.EXCH.64 URZ, [UR8+0x60], UR12 ;  /* 0x0000600c08ff75b2 */ /* 0x0048a20008000100 */
[----:B------:R4:W3:Y:S02]  /*08a0*/  SYNCS.EXCH.64 URZ, [UR8+0x68], UR12 ;  /* 0x0000680c08ff75b2 */ /* 0x0008e40008000100 */
[----:B----4-:R-:W-:Y:S01]  /*08b0*/  NOP ;  /* 0x0000000000007918 */ /* 0x010fe20000000000 */
.L_x_11:
[----:B------:R-:W4:Y:S01]  /*08c0*/  SHFL.IDX PT, R0, R169, RZ, 0x1f ;  /* 0x00001fffa9007589 */ /* 0x000f2200000e0000 */
[----:B------:R-:W-:Y:S01]  /*08d0*/  NOP ;  /* 0x0000000000007918 */ /* 0x000fe20000000000 */
[----:B----4-:R-:W-:-:S13]  /*08e0*/  ISETP.NE.AND P0, PT, R0, 0x4, PT ;  /* 0x000000040000780c */ /* 0x010fda0003f05270 */
[----:B------:R-:W-:Y:S05]  /*08f0*/  @P0 BRA `(.L_x_12) ;  /* 0x0000000000480947 */ /* 0x000fea0003800000 */
[----:B--2---:R-:W-:Y:S01]  /*0900*/  UMOV UR9, 0x1e0 ;  /* 0x000001e000097882 */ /* 0x004fe20000000000 */
[----:B---3--:R-:W-:Y:S01]  /*0910*/  UMOV UR8, 0x400 ;  /* 0x0000040000087882 */ /* 0x008fe20000000000 */
[----:B------:R-:W-:Y:S01]  /*0920*/  USEL UR9, UR9, 0x1a0, UP5 ;  /* 0x000001a009097887 */ /* 0x000fe2000a800000 */
        /* <DEDUP_REMOVED lines=10> */
[----:B--2---:R4:W2:Y:S08]  /*09d0*/  SYNCS.EXCH.64 URZ, [UR8+0x70], UR12 ;  /* 0x0000700c08ff75b2 */ /* 0x0048b00008000100 */
[----:B------:R4:W3:Y:S01]  /*09e0*/  SYNCS.EXCH.64 URZ, [UR8+0x80], UR14 ;  /* 0x0000800e08ff75b2 */ /* 0x0008e20008000100 */
[----:B------:R4:W1:Y:S01]  /*09f0*/  SYNCS.EXCH.64 URZ, [UR8+0x78], UR12 ;  /* 0x0000780c08ff75b2 */ /* 0x0008620008000100 */
[----:B------:R4:W1:Y:S02]  /*0a00*/  SYNCS.EXCH.64 URZ, [UR8+0x88], UR14 ;  /* 0x0000880e08ff75b2 */ /* 0x0008640008000100 */
[----:B----4-:R-:W-:Y:S01]  /*0a10*/  NOP ;  /* 0x0000000000007918 */ /* 0x010fe20000000000 */
.L_x_12:
[----:B------:R-:W4:Y:S01]  /*0a20*/  SHFL.IDX PT, R0, R169, RZ, 0x1f ;  /* 0x00001fffa9007589 */ /* 0x000f2200000e0000 */
[----:B------:R-:W-:Y:S01]  /*0a30*/  NOP ;  /* 0x0000000000007918 */ /* 0x000fe20000000000 */
[----:B----4-:R-:W-:-:S13]  /*0a40*/  ISETP.NE.AND P0, PT, R0, 0x5, PT ;  /* 0x000000050000780c */ /* 0x010fda0003f05270 */
[----:B------:R-:W-:Y:S05]  /*0a50*/  @P0 BRA `(.L_x_13) ;  /* 0x0000000000540947 */ /* 0x000fea0003800000 */
[----:B--2---:R-:W-:Y:S01]  /*0a60*/  UMOV UR9, 0x400 ;  /* 0x0000040000097882 */ /* 0x004fe20000000000 */
        /* <DEDUP_REMOVED lines=14> */
[----:B------:R4:W1:Y:S01]  /*0b50*/  SYNCS.EXCH.64 URZ, [UR9+0xb8], UR14 ;  /* 0x0000b80e09ff75b2 */ /* 0x0008620008000100 */
[----:B------:R4:W1:Y:S01]  /*0b60*/  SYNCS.EXCH.64 URZ, [UR9+0xa0], UR12 ;  /* 0x0000a00c09ff75b2 */ /* 0x0008620008000100 */
[----:B------:R4:W1:Y:S01]  /*0b70*/  SYNCS.EXCH.64 URZ, [UR9+0xc0], UR14 ;  /* 0x0000c00e09ff75b2 */ /* 0x0008620008000100 */
[----:B------:R4:W1:Y:S01]  /*0b80*/  SYNCS.EXCH.64 URZ, [UR9+0xa8], UR12 ;  /* 0x0000a80c09ff75b2 */ /* 0x0008620008000100 */
[----:B------:R4:W1:Y:S02]  /*0b90*/  SYNCS.EXCH.64 URZ, [UR9+0xc8], UR14 ;  /* 0x0000c80e09ff75b2 */ /* 0x0008640008000100 */
[----:B----4-:R-:W-:Y:S01]  /*0ba0*/  NOP ;  /* 0x0000000000007918 */ /* 0x010fe20000000000 */
.L_x_13:
[----:B------:R-:W4:Y:S01]  /*0bb0*/  SHFL.IDX PT, R0, R169, RZ, 0x1f ;  /* 0x00001fffa9007589 */ /* 0x000f2200000e0000 */
[----:B------:R-:W-:Y:S01]  /*0bc0*/  ISETP.NE.OR P1, PT, RZ, UR10, !P1 ;  /* 0x0000000aff007c0c */ /* 0x000fe2000cf25670 */
        /* <DEDUP_REMOVED lines=12> */
[----:B------:R4:W3:Y:S01]  /*0c90*/  SYNCS.EXCH.64 URZ, [UR8+0xe0], UR12 ;  /* 0x0000e00c08ff75b2 */ /* 0x0008e20008000100 */
[----:B------:R4:W1:Y:S01]  /*0ca0*/  SYNCS.EXCH.64 URZ, [UR8+0xd8], UR12 ;  /* 0x0000d80c08ff75b2 */ /* 0x0008620008000100 */
[----:B------:R4:W1:Y:S02]  /*0cb0*/  SYNCS.EXCH.64 URZ, [UR8+0xe8], UR12 ;  /* 0x0000e80c08ff75b2 */ /* 0x0008640008000100 */
[----:B----4-:R-:W-:Y:S01]  /*0cc0*/  NOP ;  /* 0x0000000000007918 */ /* 0x010fe20000000000 */
.L_x_14:
[----:B------:R-:W-:Y:S01]  /*0cd0*/  VOTEU.ALL UP1, P1 ;  /* 0x0000000000ff7886 */ /* 0x000fe20000820000 */
[----:B---3--:R-:W3:Y:S01]  /*0ce0*/  LDCU UR8, c[0x0][0x36c] ;  /* 0x00006d80ff0877ac */ /* 0x008ee20008000800 */
[----:B------:R-:W-:Y:S01]  /*0cf0*/  NOP ;  /* 0x0000000000007918 */ /* 0x000fe20000000000 */
[----:B------:R-:W-:Y:S01]  /*0d00*/  LOP3.LUT R10, R166, 0x1f, RZ, 0xc0, !PT ;  /* 0x0000001fa60a7812 */ /* 0x000fe200078ec0ff */
[----:B--2---:R-:W-:Y:S01]  /*0d10*/  UMOV UR12, 0x20 ;  /* 0x00000020000c7882 */ /* 0x004fe20000000000 */
[----:B------:R-:W-:Y:S01]  /*0d20*/  @!UP1 UMOV UR6, 0x400 ;  /* 0x0000040000069882 */ /* 0x000fe20000000000 */
[----:B------:R-:W-:-:S04]  /*0d30*/  @!UP1 UIADD3 UR12, UPT, UPT, -UR12, 0x100000, URZ ;  /* 0x001000000c0c9890 */ /* 0x000fc8000fffe1ff */
[----:B------:R-:W-:Y:S02]  /*0d40*/  @!UP1 USHF.L.U32 UR13, UR12, 0xb, URZ ;  /* 0x0000000b0c0d9899 */ /* 0x000fe400080006ff */
[----:B------:R-:W-:Y:S02]  /*0d50*/  @!UP1 USHF.L.U32 UR12, UR12, 0x1, URZ ;  /* 0x000000010c0c9899 */ /* 0x000fe400080006ff */
[----:B------:R-:W-:Y:S01]  /*0d60*/  @!UP1 ULEA UR6, UR37, UR6, 0x18 ;  /* 0x0000000625069291 */ /* 0x000fe2000f8ec0ff */
[----:B------:R-:W-:Y:S01]  /*0d70*/  VOTEU.ALL UP1, P1 ;  /* 0x0000000000ff7886 */ /* 0x000fe20000820000 */
[----:B------:R-:W-:Y:S01]  /*0d80*/  UISETP.NE.AND UP4, UPT, UR10, URZ, UPT ;  /* 0x000000ff0a00728c */ /* 0x000fe2000bf85270 */
[----:B------:R-:W2:Y:S09]  /*0d90*/  FENCE.VIEW.ASYNC.S ;  /* 0x00000000000073c6 */ /* 0x000eb20000000000 */
[----:B--2---:R2:W4:Y:S01]  /*0da0*/  @!UP1 SYNCS.EXCH.64 URZ, [UR6+0xf0], UR12 ;  /* 0x0000f00c06ff95b2 */ /* 0x0045220008000100 */
[----:B---3--:R-:W-:-:S09]  /*0db0*/  UISETP.EQ.U32.AND UP1, UPT, UR8, 0x1, UPT ;  /* 0x000000010800788c */ /* 0x008fd2000bf22070 */
[----:B------:R-:W-:Y:S05]  /*0dc0*/  BRA.U !UP1, `(.L_x_15) ;  /* 0x0000000109087547 */ /* 0x000fea000b800000 */
[----:B-1--4-:R-:W-:Y:S01]  /*0dd0*/  UCGABAR_ARV ;  /* 0x00000000000079c7 */ /* 0x012fe20008000000 */
[----:B------:R-:W-:Y:S05]  /*0de0*/  BRA `(.L_x_16) ;  /* 0x0000000000047947 */ /* 0x000fea0003800000 */
.L_x_15:
[----:B-1--4-:R-:W-:Y:S01]  /*0df0*/  NOP ;  /* 0x0000000000007918 */ /* 0x012fe20000000000 */
.L_x_16:
[----:B------:R-:W1:Y:S01]  /*0e00*/  S2R R164, SR_CTAID.Y ;  /* 0x0000000000a47919 */ /* 0x000e620000002600 */
[----:B------:R-:W-:-:S05]  /*0e10*/  CS2R.32 R155, SR_CgaSize ;  /* 0x00000000009b7805 */ /* 0x000fca0000008a00 */
[----:B------:R-:W-:-:S05]  /*0e20*/  IMAD R155, R155, -0xa0, RZ ;  /* 0xffffff609b9b7824 */ /* 0x000fca00078e02ff */
[----:B--2---:R-:W-:-:S14]  /*0e30*/  R2UR UR6, R155 ;  /* 0x000000009b0672ca */ /* 0x004fdc00000e0000 */
[----:B------:R-:W2:Y:S01]  /*0e40*/  LDCU UR6, c[0x0][UR6+0x2b4] ;  /* 0x00005680060677ac */ /* 0x000ea20008000800 */
[----:B------:R-:W-:-:S05]  /*0e50*/  CS2R.32 R0, SR_CgaSize ;  /* 0x0000000000007805 */ /* 0x000fca0000008a00 */
[----:B------:R-:W-:-:S06]  /*0e60*/  IMAD R0, R0, -0xa0, RZ ;  /* 0xffffff6000007824 */ /* 0x000fcc00078e02ff */
[----:B------:R-:W3:Y:S01]  /*0e70*/  LDC R0, c[0x0][R0+0x2a4] ;  /* 0x0000a90000007b82 */ /* 0x000ee20000000800 */
[----:B------:R-:W-:Y:S01]  /*0e80*/  PRMT R8, RZ, 0x7610, R8 ;  /* 0x00007610ff087816 */ /* 0x000fe20000000008 */
[----:B------:R-:W4:Y:S01]  /*0e90*/  S2R R11, SR_CTAID.X ;  /* 0x00000000000b7919 */ /* 0x000f220000002500 */
[----:B------:R-:W-:-:S05]  /*0ea0*/  CS2R.32 R155, SR_CgaSize ;  /* 0x00000000009b7805 */ /* 0x000fca0000008a00 */
[----:B------:R-:W-:-:S05]  /*0eb0*/  IMAD R155, R155, -0xa0, RZ ;  /* 0xffffff609b9b7824 */ /* 0x000fca00078e02ff */
[----:B------:R-:W-:-:S14]  /*0ec0*/  R2UR UR8, R155 ;  /* 0x000000009b0872ca */ /* 0x000fdc00000e0000 */
[----:B------:R-:W3:Y:S01]  /*0ed0*/  LDCU UR8, c[0x0][UR8+0x2b0] ;  /* 0x00005600080877ac */ /* 0x000ee20008000800 */
[----:B------:R-:W-:Y:S01]  /*0ee0*/  UISETP.NE.AND UP2, UPT, UR10, 0x2, UPT ;  /* 0x000000020a00788c */ /* 0x000fe2000bf45270 */
[----:B------:R-:W2:Y:S01]  /*0ef0*/  LDC R9, c[0x0][0xb24] ;  /* 0x0002c900ff097b82 */ /* 0x000ea20000000800 */
[----:B------:R-:W-:-:S05]  /*0f00*/  CS2R.32 R2, SR_CgaSize ;  /* 0x0000000000027805 */ /* 0x000fca0000008a00 */
[----:B------:R-:W-:-:S06]  /*0f10*/  IMAD R2, R2, -0xa0, RZ ;  /* 0xffffff6002027824 */ /* 0x000fcc00078e02ff */
[----:B------:R-:W3:Y:S08]  /*0f20*/  LDC R2, c[0x0][R2+0x2a0] ;  /* 0x0000a80002027b82 */ /* 0x000ef00000000800 */
[----:B------:R-:W3:Y:S01]  /*0f30*/  LDC R72, c[0x0][0xb24] ;  /* 0x0002c900ff487b82 */ /* 0x000ee20000000800 */
[----:B-1----:R-:W-:-:S07]  /*0f40*/  I2FP.F32.U32 R3, R164 ;  /* 0x000000a400037245 */ /* 0x002fce0000201000 */
[----:B------:R-:W1:Y:S01]  /*0f50*/  S2UR UR36, SR_CTAID.Z ;  /* 0x00000000002479c3 */ /* 0x000e620000002700 */
[----:B--2---:R-:W-:Y:S01]  /*0f60*/  ISETP.GE.AND P0, PT, R9, 0x1, PT ;  /* 0x000000010900780c */ /* 0x004fe20003f06270 */
[----:B----4-:R-:W-:Y:S01]  /*0f70*/  IMAD.MOV.U32 R155, RZ, RZ, R11 ;  /* 0x000000ffff9b7224 */ /* 0x010fe200078e000b */
[----:B------:R-:W-:Y:S01]  /*0f80*/  I2FP.F32.U32 R4, R11 ;  /* 0x0000000b00047245 */ /* 0x000fe20000201000 */
[----:B------:R-:W-:Y:S01]  /*0f90*/  FMUL R3, R3, UR6 ;  /* 0x0000000603037c20 */ /* 0x000fe20008400000 */
[----:B------:R-:W2:Y:S03]  /*0fa0*/  LDCU UR6, c[0x0][0xb30] ;  /* 0x00016600ff0677ac */ /* 0x000ea60008000800 */
[----:B---3--:R-:W-:Y:S01]  /*0fb0*/  FMUL R4, R4, UR8 ;  /* 0x0000000804047c20 */ /* 0x008fe20008400000 */
[----:B------:R-:W3:Y:S08]  /*0fc0*/  F2I.U32.TRUNC.NTZ R143, R3 ;  /* 0x00000003008f7305 */ /* 0x000ef0000020f000 */
[----:B------:R-:W4:Y:S01]  /*0fd0*/  F2I.U32.TRUNC.NTZ R154, R4 ;  /* 0x00000004009a7305 */ /* 0x000f22000020f000 */
[----:B--2---:R-:W-:Y:S01]  /*0fe0*/  UISETP.NE.AND UP3, UPT, UR6, 0x1, UPT ;  /* 0x000000010600788c */ /* 0x004fe2000bf65270 */
[----:B---3--:R-:W-:-:S05]  /*0ff0*/  IADD3 R143, PT, PT, -R143, RZ, RZ ;  /* 0x000000ff8f8f7210 */ /* 0x008fca0007ffe1ff */
[----:B------:R-:W-:Y:S01]  /*1000*/  IMAD R143, R0, R143, R164 ;  /* 0x0000008f008f7224 */ /* 0x000fe200078e02a4 */
[----:B------:R-:W-:Y:S01]  /*1010*/  PRMT R0, RZ, 0x7610, R0 ;  /* 0x00007610ff007816 */ /* 0x000fe20000000000 */
[----:B----4-:R-:W-:-:S04]  /*1020*/  IMAD.MOV R154, RZ, RZ, -R154 ;  /* 0x000000ffff9a7224 */ /* 0x010fc800078e0a9a */
[----:B------:R-:W-:Y:S01]  /*1030*/  IMAD R154, R2, R154, R11 ;  /* 0x0000009a029a7224 */ /* 0x000fe200078e020b */
[----:B-1----:R-:W-:Y:S06]  /*1040*/  BRA.U UP4, `(.L_x_17) ;  /* 0x0000000104247547 */ /* 0x002fec000b800000 */
[----:B------:R-:W-:Y:S01]  /*1050*/  ISETP.NE.AND P1, PT, R143, RZ, PT ;  /* 0x000000ff8f00720c */ /* 0x000fe20003f25270 */
[----:B------:R-:W-:Y:S01]  /*1060*/  IMAD.MOV.U32 R0, RZ, RZ, 0x3 ;  /* 0x00000003ff007424 */ /* 0x000fe200078e00ff */
[C---:B------:R-:W-:Y:S02]  /*1070*/  LOP3.LUT R3, R154.reuse, 0xfffffffe, RZ, 0xc0, !PT ;  /* 0xfffffffe9a037812 */ /* 0x040fe400078ec0ff */
[----:B------:R-:W-:Y:S02]  /*1080*/  ISETP.LT.U32.OR P1, PT, R154, 0x2, !P1 ;  /* 0x000000029a00780c */ /* 0x000fe40004f21470 */
[----:B------:R-:W-:Y:S02]  /*1090*/  SHF.L.U32 R0, R0, R3, RZ ;  /* 0x0000000300007219 */ /* 0x000fe400000006ff */
[----:B------:R-:W-:Y:S02]  /*10a0*/  SEL R5, RZ, 0x1, !P1 ;  /* 0x00000001ff057807 */ /* 0x000fe40004800000 */
[----:B------:R-:W-:-:S05]  /*10b0*/  SEL R2, RZ, 0x2, !P1 ;  /* 0x00000002ff027807 */ /* 0x000fca0004800000 */
[----:B------:R-:W-:-:S05]  /*10c0*/  IMAD.IADD R2, R5, 0x1, R2 ;  /* 0x0000000105027824 */ /* 0x000fca00078e0202 */
[----:B------:R-:W-:Y:S02]  /*10d0*/  PRMT R8, R2, 0x7610, R8 ;  /* 0x0000761002087816 */ /* 0x000fe40000000008 */
.L_x_17:
[----:B------:R-:W-:Y:S05]  /*10e0*/  @!P0 BRA `(.L_x_18) ;  /* 0x0000000000b88947 */ /* 0x000fea0003800000 */
[----:B------:R-:W1:Y:S01]  /*10f0*/  LDC.64 R4, c[0x0][0xb18] ;  /* 0x0002c600ff047b82 */ /* 0x000e620000000a00 */
[----:B------:R-:W-:-:S07]  /*1100*/  ISETP.NE.AND P0, PT, R9, 0x1, PT ;  /* 0x000000010900780c */ /* 0x000fce0003f05270 */
[----:B------:R-:W2:Y:S08]  /*1110*/  LDC R14, c[0x0][0xb0c] ;  /* 0x0002c300ff0e7b82 */ /* 0x000eb00000000800 */
[----:B------:R-:W3:Y:S08]  /*1120*/  LDC R13, c[0x0][0x370] ;  /* 0x0000dc00ff0d7b82 */ /* 0x000ef00000000800 */
[----:B------:R-:W4:Y:S01]  /*1130*/  LDC R16, c[0x0][0x374] ;  /* 0x0000dd00ff107b82 */ /* 0x000f220000000800 */
[----:B-1----:R-:W-:-:S07]  /*1140*/  ISETP.NE.AND P1, PT, R4, 0x1, PT ;  /* 0x000000010400780c */ /* 0x002fce0003f25270 */
[----:B------:R-:W3:Y:S01]  /*1150*/  LDC.64 R6, c[0x0][0xb10] ;  /* 0x0002c400ff067b82 */ /* 0x000ee20000000a00 */
[----:B--2---:R-:W-:-:S07]  /*1160*/  ISETP.NE.AND P2, PT, R14, 0x1, PT ;  /* 0x000000010e00780c */ /* 0x004fce0003f45270 */
[----:B------:R-:W1:Y:S08]  /*1170*/  LDC R12, c[0x0][0xb20] ;  /* 0x0002c800ff0c7b82 */ /* 0x000e700000000800 */
[----:B------:R-:W2:Y:S01]  /*1180*/  LDC.64 R2, c[0x0][0xb28] ;  /* 0x0002ca00ff027b82 */ /* 0x000ea20000000a00 */
[----:B----4-:R-:W-:-:S04]  /*1190*/  IMAD.HI.U32 R15, R16, R5, RZ ;  /* 0x00000005100f7227 */ /* 0x010fc800078e00ff */
[----:B------:R-:W-:-:S04]  /*11a0*/  IMAD.HI.U32 R5, R164, R5, RZ ;  /* 0x00000005a4057227 */ /* 0x000fc800078e00ff */
[----:B---3--:R-:W-:-:S04]  /*11b0*/  IMAD.HI.U32 R18, R13, R6, RZ ;  /* 0x000000060d127227 */ /* 0x008fc800078e00ff */
[C---:B------:R-:W-:Y:S01]  /*11c0*/  IMAD.HI.U32 R20, R11.reuse, R6, RZ ;  /* 0x000000060b147227 */ /* 0x040fe200078e00ff */
[-C--:B------:R-:W-:Y:S02]  /*11d0*/  @P2 SHF.R.U32.HI R13, RZ, R7.reuse, R18 ;  /* 0x00000007ff0d2219 */ /* 0x080fe40000011612 */
[-C--:B-1----:R-:W-:Y:S02]  /*11e0*/  @P1 SHF.R.U32.HI R16, RZ, R12.reuse, R15 ;  /* 0x0000000cff101219 */ /* 0x082fe4000001160f */
[----:B------:R-:W-:Y:S02]  /*11f0*/  SHF.R.U32.HI R5, RZ, R12, R5 ;  /* 0x0000000cff057219 */ /* 0x000fe40000011605 */
[----:B------:R-:W-:Y:S02]  /*1200*/  SHF.R.U32.HI R20, RZ, R7, R20 ;  /* 0x00000007ff147219 */ /* 0x000fe40000011614 */
[----:B------:R-:W-:Y:S01]  /*1210*/  SEL R5, R164, R5, !P1 ;  /* 0x00000005a4057207 */ /* 0x000fe20004800000 */
[----:B--2---:R-:W-:Y:S01]  /*1220*/  IMAD.HI.U32 R18, R16, R2, RZ ;  /* 0x0000000210127227 */ /* 0x004fe200078e00ff */
[----:B------:R-:W-:-:S02]  /*1230*/  SEL R155, R11, R20, !P2 ;  /* 0x000000140b9b7207 */ /* 0x000fc40005000000 */
[----:B------:R-:W-:Y:S01]  /*1240*/  IADD3 R7, PT, PT, -R5, RZ, RZ ;  /* 0x000000ff05077210 */ /* 0x000fe20007ffe1ff */
[----:B------:R-:W-:Y:S01]  /*1250*/  IMAD.HI.U32 R6, R13, R2, RZ ;  /* 0x000000020d067227 */ /* 0x000fe200078e00ff */
[----:B------:R-:W-:-:S03]  /*1260*/  @P0 SHF.R.U32.HI R16, RZ, R3, R18 ;  /* 0x00000003ff100219 */ /* 0x000fc60000011612 */
[----:B------:R-:W-:Y:S01]  /*1270*/  IMAD R7, R4, R7, R164 ;  /* 0x0000000704077224 */ /* 0x000fe200078e02a4 */
[----:B------:R-:W-:Y:S01]  /*1280*/  @P0 SHF.R.U32.HI R13, RZ, R3, R6 ;  /* 0x00000003ff0d0219 */ /* 0x000fe20000011606 */
[----:B------:R-:W-:-:S04]  /*1290*/  IMAD R16, R16, R9, RZ ;  /* 0x0000000910107224 */ /* 0x000fc800078e02ff */
[----:B------:R-:W-:Y:S01]  /*12a0*/  IMAD R6, R13, R9, RZ ;  /* 0x000000090d067224 */ /* 0x000fe200078e02ff */
[----:B------:R-:W-:-:S04]  /*12b0*/  ISETP.GE.AND P1, PT, R5, R16, PT ;  /* 0x000000100500720c */ /* 0x000fc80003f26270 */
[----:B------:R-:W-:Y:S01]  /*12c0*/  ISETP.GE.OR P1, PT, R155, R6, P1 ;  /* 0x000000069b00720c */ /* 0x000fe20000f26670 */
[----:B------:R-:W-:-:S05]  /*12d0*/  IMAD.HI.U32 R6, R5, R2, RZ ;  /* 0x0000000205067227 */ /* 0x000fca00078e00ff */
[----:B------:R-:W-:-:S04]  /*12e0*/  SHF.R.U32.HI R6, RZ, R3, R6 ;  /* 0x00000003ff067219 */ /* 0x000fc80000011606 */
[----:B------:R-:W-:-:S03]  /*12f0*/  SEL R6, R5, R6, !P0 ;  /* 0x0000000605067207 */ /* 0x000fc60004000000 */
[----:B------:R-:W-:Y:S01]  /*1300*/  @!P1 IMAD.HI.U32 R12, R155, R2, RZ ;  /* 0x000000029b0c9227 */ /* 0x000fe200078e00ff */
[----:B------:R-:W-:-:S04]  /*1310*/  IADD3 R2, PT, PT, -R6, RZ, RZ ;  /* 0x000000ff06027210 */ /* 0x000fc80007ffe1ff */
[----:B------:R-:W-:Y:S01]  /*1320*/  @!P1 SHF.R.U32.HI R12, RZ, R3, R12 ;  /* 0x00000003ff0c9219 */ /* 0x000fe2000001160c */
[----:B------:R-:W-:-:S03]  /*1330*/  IMAD R2, R9, R2, R5 ;  /* 0x0000000209027224 */ /* 0x000fc600078e0205 */
[----:B------:R-:W-:-:S05]  /*1340*/  @!P1 SEL R3, R155, R12, !P0 ;  /* 0x0000000c9b039207 */ /* 0x000fca0004000000 */
[--C-:B------:R-:W-:Y:S02]  /*1350*/  @!P1 IMAD.IADD R6, R6, 0x1, -R3.reuse ;  /* 0x0000000106069824 */ /* 0x100fe400078e0a03 */
[----:B------:R-:W-:Y:S01]  /*1360*/  @!P1 IMAD R3, R2, R13, R3 ;  /* 0x0000000d02039224 */ /* 0x000fe200078e0203 */
[----:B------:R-:W-:Y:S01]  /*1370*/  IADD3 R2, PT, PT, -R155, RZ, RZ ;  /* 0x000000ff9b027210 */ /* 0x000fe20007ffe1ff */
[----:B------:R-:W-:Y:S02]  /*1380*/  @!P1 IMAD R5, R6, R9, R155 ;  /* 0x0000000906059224 */ /* 0x000fe400078e029b */
[----:B------:R-:W-:Y:S02]  /*1390*/  @!P1 IMAD.MOV.U32 R155, RZ, RZ, R3 ;  /* 0x000000ffff9b9224 */ /* 0x000fe400078e0003 */
[----:B------:R-:W-:Y:S02]  /*13a0*/  IMAD R2, R14, R2, R11 ;  /* 0x000000020e027224 */ /* 0x000fe400078e020b */
[----:B------:R-:W-:-:S02]  /*13b0*/  IMAD R164, R5, R4, R7 ;  /* 0x0000000405a47224 */ /* 0x000fc400078e0207 */
[----:B------:R-:W-:Y:S02]  /*13c0*/  IMAD R155, R155, R14, R2 ;  /* 0x0000000e9b9b7224 */ /* 0x000fe400078e0202 */
.L_x_18:
[----:B------:R-:W-:Y:S05]  /*13d0*/  BRA.U UP3, `(.L_x_19) ;  /* 0x0000000103407547 */ /* 0x000fea000b800000 */
[----:B------:R-:W1:Y:S08]  /*13e0*/  LDC.64 R4, c[0x0][0xb10] ;  /* 0x0002c400ff047b82 */ /* 0x000e700000000a00 */
[----:B------:R-:W2:Y:S08]  /*13f0*/  LDC.64 R2, c[0x0][0xb18] ;  /* 0x0002c600ff027b82 */ /* 0x000eb00000000a00 */
[----:B------:R-:W3:Y:S08]  /*1400*/  LDC R6, c[0x0][0xb20] ;  /* 0x0002c800ff067b82 */ /* 0x000ef00000000800 */
[----:B------:R-:W4:Y:S01]  /*1410*/  LDC R12, c[0x0][0xb0c] ;  /* 0x0002c300ff0c7b82 */ /* 0x000f220000000800 */
[----:B-1----:R-:W-:-:S05]  /*1420*/  IMAD.HI.U32 R4, R155, R4, RZ ;  /* 0x000000049b047227 */ /* 0x002fca00078e00ff */
[----:B------:R-:W-:Y:S01]  /*1430*/  SHF.R.U32.HI R4, RZ, R5, R4 ;  /* 0x00000005ff047219 */ /* 0x000fe20000011604 */
[----:B--2---:R-:W-:Y:S01]  /*1440*/  IMAD.HI.U32 R3, R164, R3, RZ ;  /* 0x00000003a4037227 */ /* 0x004fe200078e00ff */
[----:B------:R-:W-:-:S04]  /*1450*/  ISETP.NE.AND P0, PT, R2, 0x1, PT ;  /* 0x000000010200780c */ /* 0x000fc80003f05270 */
[----:B---3--:R-:W-:-:S04]  /*1460*/  SHF.R.U32.HI R3, RZ, R6, R3 ;  /* 0x00000006ff037219 */ /* 0x008fc80000011603 */
[----:B------:R-:W-:Y:S02]  /*1470*/  SEL R3, R164, R3, !P0 ;  /* 0x00000003a4037207 */ /* 0x000fe40004000000 */
[----:B----4-:R-:W-:-:S04]  /*1480*/  ISETP.NE.AND P1, PT, R12, 0x1, PT ;  /* 0x000000010c00780c */ /* 0x010fc80003f25270 */
[----:B------:R-:W-:-:S05]  /*1490*/  SEL R6, R155, R4, !P1 ;  /* 0x000000049b067207 */ /* 0x000fca0004800000 */
[----:B------:R-:W-:Y:S02]  /*14a0*/  IMAD.IADD R4, R3, 0x1, -R6 ;  /* 0x0000000103047824 */ /* 0x000fe400078e0a06 */
[----:B------:R-:W-:Y:S02]  /*14b0*/  IMAD.IADD R3, R6, 0x1, -R3 ;  /* 0x0000000106037824 */ /* 0x000fe400078e0a03 */
[----:B------:R-:W-:Y:S02]  /*14c0*/  IMAD R155, R4, R12, R155 ;  /* 0x0000000c049b7224 */ /* 0x000fe400078e029b */
[----:B------:R-:W-:Y:S02]  /*14d0*/  IMAD R164, R3, R2, R164 ;  /* 0x0000000203a47224 */ /* 0x000fe400078e02a4 */
.L_x_19:
[----:B------:R-:W-:Y:S05]  /*14e0*/  BRA.U !UP1, `(.L_x_20) ;  /* 0x00000001090c7547 */ /* 0x000fea000b800000 */
[----:B------:R-:W-:Y:S01]  /*14f0*/  UCGABAR_WAIT ;  /* 0x0000000000007dc7 */ /* 0x000fe20008000000 */
[----:B------:R-:W-:Y:S01]  /*1500*/  CCTL.IVALL ;  /* 0x00000000ff00798f */ /* 0x000fe20002000000 */
[----:B------:R-:W-:Y:S05]  /*1510*/  BRA `(.L_x_21) ;  /* 0x0000000000047947 */ /* 0x000fea0003800000 */
.L_x_20:
[----:B------:R-:W-:Y:S06]  /*1520*/  BAR.SYNC.DEFER_BLOCKING 0x0 ;  /* 0x0000000000007b1d */ /* 0x000fec0000010000 */
.L_x_21:
[----:B------:R-:W-:Y:S05]  /*1530*/  BRA.U UP2, `(.L_x_22) ;  /* 0x0000001102d87547 */ /* 0x000fea000b800000 */
[----:B------:R-:W1:Y:S01]  /*1540*/  LDCU UR15, c[0x0][0x38c] ;  /* 0x00007180ff0f77ac */ /* 0x000e620008000800 */
[----:B------:R-:W2:Y:S01]  /*1550*/  LDC R9, c[0x0][0x370] ;  /* 0x0000dc00ff097b82 */ /* 0x000ea20000000800 */
[C---:B------:R-:W-:Y:S01]  /*1560*/  IMAD.SHL.U32 R17, R11.reuse, 0x20, RZ ;  /* 0x000000200b117824 */ /* 0x040fe200078e00ff */
[----:B------:R-:W-:Y:S01]  /*1570*/  PLOP3.LUT P1, PT, PT, PT, UP5, 0x80, 0x8 ;  /* 0x000000000008781c */ /* 0x000fe20003f2f058 */
[----:B------:R-:W-:Y:S01]  /*1580*/  UISETP.NE.AND UP1, UPT, UR10, URZ, UPT ;  /* 0x000000ff0a00728c */ /* 0x000fe2000bf25270 */
[----:B------:R-:W-:Y:S01]  /*1590*/  ISETP.NE.AND P4, PT, R10, RZ, P5 ;  /* 0x000000ff0a00720c */ /* 0x000fe20002f85270 */
[----:B------:R-:W-:Y:S01]  /*15a0*/  IMAD.SHL.U32 R16, R11, 0x80, RZ ;  /* 0x000000800b107824 */ /* 0x000fe200078e00ff */
[----:B------:R-:W-:Y:S01]  /*15b0*/  PLOP3.LUT P1, PT, P1, PT, PT, 0x8, 0x80 ;  /* 0x000000000080781c */ /* 0x000fe20000f2e170 */
[----:B------:R-:W-:Y:S01]  /*15c0*/  IMAD.MOV.U32 R15, RZ, RZ, 0x1 ;  /* 0x00000001ff0f7424 */ /* 0x000fe200078e00ff */
[----:B------:R-:W3:Y:S01]  /*15d0*/  LDC R0, c[0x0][0x374] ;  /* 0x0000dd00ff007b82 */ /* 0x000ee20000000800 */
[----:B------:R-:W-:Y:S01]  /*15e0*/  IMAD.MOV.U32 R14, RZ, RZ, RZ ;  /* 0x000000ffff0e7224 */ /* 0x000fe200078e00ff */
[----:B------:R-:W-:Y:S01]  /*15f0*/  CS2R R12, SRZ ;  /* 0x00000000000c7805 */ /* 0x000fe2000001ff00 */
[----:B------:R-:W-:Y:S01]  /*1600*/  IMAD.MOV.U32 R10, RZ, RZ, 0x1 ;  /* 0x00000001ff0a7424 */ /* 0x000fe200078e00ff */
[----:B------:R-:W-:Y:S01]  /*1610*/  LOP3.LUT R17, R17, 0x20, RZ, 0xc0, !PT ;  /* 0x0000002011117812 */ /* 0x000fe200078ec0ff */
[----:B------:R-:W4:Y:S01]  /*1620*/  LDCU.64 UR24, c[0x0][0x348] ;  /* 0x00006900ff1877ac */ /* 0x000f220008000a00 */
[----:B-1----:R-:W-:-:S02]  /*1630*/  UIADD3 UR4, UPT, UPT, UR15, 0x1f, URZ ;  /* 0x0000001f0f047890 */ /* 0x002fc4000fffe0ff */
[----:B------:R-:W-:Y:S02]  /*1640*/  USEL UR7, UR7, 0x2, UP1 ;  /* 0x0000000207077887 */ /* 0x000fe40008800000 */
[----:B------:R-:W-:Y:S01]  /*1650*/  USHF.R.S32.HI UR22, URZ, 0x1f, UR4 ;  /* 0x0000001fff167899 */ /* 0x000fe20008011404 */
[----:B------:R-:W-:-:S03]  /*1660*/  UMOV UR13, URZ ;  /* 0x000000ff000d7c82 */ /* 0x000fc60008000000 */
[----:B------:R-:W-:Y:S02]  /*1670*/  ULEA.HI UR22, UR22, UR4, URZ, 0x5 ;  /* 0x0000000416167291 */ /* 0x000fe4000f8f28ff */
[----:B------:R-:W-:Y:S02]  /*1680*/  UIADD3 UR4, UPT, UPT, UR15, -0x1, URZ ;  /* 0xffffffff0f047890 */ /* 0x000fe4000fffe0ff */
[----:B------:R-:W-:Y:S02]  /*1690*/  USHF.R.S32.HI UR22, URZ, 0x5, UR22 ;  /* 0x00000005ff167899 */ /* 0x000fe40008011416 */
[----:B------:R-:W-:Y:S02]  /*16a0*/  UISETP.GE.U32.AND UP2, UPT, UR4, -0x3f, UPT ;  /* 0xffffffc10400788c */ /* 0x000fe4000bf46070 */
[----:B------:R-:W-:Y:S02]  /*16b0*/  UISETP.LT.U32.AND UP0, UPT, UR22, 0x5, UPT ;  /* 0x000000051600788c */ /* 0x000fe4000bf01070 */
[----:B------:R-:W-:-:S02]  /*16c0*/  UIADD3 UR15, UPT, UPT, UR15, 0x3e, URZ ;  /* 0x0000003e0f0f7890 */ /* 0x000fc4000fffe0ff */
[----:B------:R-:W-:-:S04]  /*16d0*/  USEL UR21, UR22, 0x5, UP0 ;  /* 0x0000000516157887 */ /* 0x000fc80008000000 */
[----:B------:R-:W-:Y:S02]  /*16e0*/  UIADD3 UR6, UPT, UPT, UR21, -0x1, URZ ;  /* 0xffffffff15067890 */ /* 0x000fe4000fffe0ff */
[----:B------:R-:W-:Y:S02]  /*16f0*/  @UP2 UIADD3 UR6, UPT, UPT, UR21, URZ, URZ ;  /* 0x000000ff15062290 */ /* 0x000fe4000fffe0ff */
[----:B------:R-:W-:Y:S02]  /*1700*/  UIADD3 UR14, UPT, UPT, UR22, -UR21, URZ ;  /* 0x80000015160e7290 */ /* 0x000fe4000fffe0ff */
[----:B------:R-:W-:Y:S02]  /*1710*/  UIADD3 UR5, UPT, UPT, UR6, 0x1, URZ ;  /* 0x0000000106057890 */ /* 0x000fe4000fffe0ff */
[----:B--2-4-:R-:W-:-:S12]  /*1720*/  UIADD3 UR6, UPT, UPT, -UR6, URZ, URZ ;  /* 0x000000ff06067290 */ /* 0x014fd8000fffe1ff */
.L_x_42:
[----:B------:R-:W-:Y:S01]  /*1730*/  UISETP.NE.AND UP0, UPT, UR37, URZ, UPT ;  /* 0x000000ff2500728c */ /* 0x000fe2000bf05270 */
[----:B------:R-:W1:Y:S08]  /*1740*/  S2UR UR37, SR_CgaCtaId ;  /* 0x00000000002579c3 */ /* 0x000e700000008800 */
[----:B------:R-:W-:Y:S05]  /*1750*/  BRA.U UP0, `(.L_x_23) ;  /* 0x0000000100347547 */ /* 0x000fea000b800000 */
[----:B------:R-:W2:Y:S01]  /*1760*/  S2R R2, SR_CgaCtaId ;  /* 0x0000000000027919 */ /* 0x000ea20000008800 */
[----:B------:R-:W-:-:S04]  /*1770*/  MOV R3, 0x400 ;  /* 0x0000040000037802 */ /* 0x000fc80000000f00 */
[----:B--2---:R-:W-:Y:S02]  /*1780*/  LEA R3, R2, R3, 0x18 ;  /* 0x0000000302037211 */ /* 0x004fe400078ec0ff */
[----:B------:R-:W-:-:S03]  /*1790*/  SHF.L.U32 R2, R10, 0x1f, RZ ;  /* 0x0000001f0a027819 */ /* 0x000fc600000006ff */
[----:B------:R-:W-:-:S04]  /*17a0*/  IMAD R3, R12, 0x8, R3 ;  /* 0x000000080c037824 */ /* 0x000fc800078e0203 */
[----:B------:R-:W2:Y:S02]  /*17b0*/  SYNCS.PHASECHK.TRANS64.TRYWAIT P0, [R3+URZ+0xe0], R2 ;  /* 0x0000e002030075a7 */ /* 0x000ea400080011ff */
[----:B--2---:R-:W-:Y:S05]  /*17c0*/  @!P0 BRA `(.L_x_24) ;  /* 0x0000005800208947 */ /* 0x004fea0003800000 */
.L_x_114:
[----:B------:R-:W-:Y:S01]  /*17d0*/  VIADD R12, R12, 0x1 ;  /* 0x000000010c0c7836 */ /* 0x000fe20000000000 */
[----:B------:R2:W-:Y:S04]  /*17e0*/  SYNCS.ARRIVE.TRANS64.A1T0 RZ, [R3+URZ+0xd0], RZ ;  /* 0x0000d0ff03ff79a7 */ /* 0x0005e800081000ff */
[----:B------:R-:W-:-:S04]  /*17f0*/  ISETP.NE.AND P0, PT, R12, 0x2, PT ;  /* 0x000000020c00780c */ /* 0x000fc80003f05270 */
[----:B------:R-:W-:Y:S02]  /*1800*/  SEL R12, R12, RZ, P0 ;  /* 0x000000ff0c0c7207 */ /* 0x000fe40000000000 */
[----:B--2---:R-:W-:-:S04]  /*1810*/  SEL R3, RZ, 0x1, P0 ;  /* 0x00000001ff037807 */ /* 0x004fc80000000000 */
[----:B------:R-:W-:-:S07]  /*1820*/  LOP3.LUT R10, R10, R3, RZ, 0x3c, !PT ;  /* 0x000000030a0a7212 */ /* 0x000fce00078e3cff */
.L_x_23:
[----:B------:R-:W-:Y:S01]  /*1830*/  UMOV UR4, 0x400 ;  /* 0x0000040000047882 */ /* 0x000fe20000000000 */
[----:B------:R-:W-:Y:S01]  /*1840*/  LEA.HI R3, R155, R155, RZ, 0x1 ;  /* 0x0000009b9b037211 */ /* 0x000fe200078f08ff */
[----:B-1----:R-:W-:Y:S01]  /*1850*/  ULEA UR4, UR37, UR4, 0x18 ;  /* 0x0000000425047291 */ /* 0x002fe2000f8ec0ff */
[----:B------:R-:W-:Y:S01]  /*1860*/  SHF.L.U32 R2, R15, 0x1f, RZ ;  /* 0x0000001f0f027819 */ /* 0x000fe200000006ff */
[----:B------:R-:W-:Y:S01]  /*1870*/  UISETP.GE.U32.AND UP0, UPT, UR15, 0x3f, UPT ;  /* 0x0000003f0f00788c */ /* 0x000fe2000bf06070 */
[----:B------:R-:W-:Y:S01]  /*1880*/  R2UR UR35, R16 ;  /* 0x00000000102372ca */ /* 0x000fe200000e0000 */
[----:B------:R-:W-:Y:S01]  /*1890*/  ULEA UR8, UR13, UR4, 0x3 ;  /* 0x000000040d087291 */ /* 0x000fe2000f8e18ff */
[----:B------:R-:W-:Y:S01]  /*18a0*/  IMAD.SHL.U32 R3, R3, 0x80, RZ ;  /* 0x0000008003037824 */ /* 0x000fe200078e00ff */
[----:B------:R-:W-:Y:S01]  /*18b0*/  R2UR UR11, R17 ;  /* 0x00000000110b72ca */ /* 0x000fe200000e0000 */
[----:B------:R-:W-:-:S03]  /*18c0*/  UMOV UR23, URZ ;  /* 0x000000ff00177c82 */ /* 0x000fc60008000000 */
[----:B------:R-:W-:-:S03]  /*18d0*/  LOP3.LUT R3, R3, 0xffffff00, RZ, 0xc0, !PT ;  /* 0xffffff0003037812 */ /* 0x000fc600078ec0ff */
[----:B------:R1:W2:Y:S01]  /*18e0*/  SYNCS.PHASECHK.TRANS64.TRYWAIT P0, [UR8+0x28], R2 ;  /* 0x00002802ff0075a7 */ /* 0x0002a20008001108 */
[----:B------:R-:W-:Y:S02]  /*18f0*/  R2UR UR9, R3 ;  /* 0x00000000030972ca */ /* 0x000fe400000e0000 */
[----:B------:R-:W-:-:S11]  /*1900*/  R2UR UR8, R164 ;  /* 0x00000000a40872ca */ /* 0x000fd600000e0000 */
[----:B------:R-:W-:Y:S02]  /*1910*/  ULOP3.LUT UR35, UR9, 0x80, UR35, 0xf8, !UPT ;  /* 0x0000008009237892 */ /* 0x000fe4000f8ef823 */
[----:B------:R-:W-:Y:S01]  /*1920*/  ULEA UR11, UR8, UR11, 0x6 ;  /* 0x0000000b080b7291 */ /* 0x000fe2000f8e30ff */
[----:B------:R-:W-:Y:S11]  /*1930*/  BRA.U !UP0, `(.L_x_25) ;  /* 0x0000000108c07547 */ /* 0x000ff6000b800000 */
[----:B------:R-:W-:Y:S01]  /*1940*/  UMOV UR16, UR6 ;  /* 0x0000000600107c82 */ /* 0x000fe20008000000 */
[----:B------:R-:W-:Y:S01]  /*1950*/  UMOV UR17, UR13 ;  /* 0x0000000d00117c82 */ /* 0x000fe20008000000 */
[----:B------:R-:W-:-:S05]  /*1960*/  UMOV UR34, URZ ;  /* 0x000000ff00227c82 */ /* 0x000fca0008000000 */
.L_x_31:
[----:B------:R-:W-:Y:S01]  /*1970*/  ULEA UR33, UR17, UR4, 0x3 ;  /* 0x0000000411217291 */ /* 0x000fe2000f8e18ff */
[----:B------:R-:W-:Y:S01]  /*1980*/  @P5 MOV R3, 0x2800 ;  /* 0x0000280000035802 */ /* 0x000fe20000000f00 */
[----:B-12-4-:R-:W-:Y:S10]  /*1990*/  @P0 BRA `(.L_x_26) ;  /* 0x00000000000c0947 */ /* 0x016ff40003800000 */
[----:B------:R-:W-:-:S04]  /*19a0*/  SHF.L.U32 R5, R15, 0x1f, RZ ;  /* 0x0000001f0f057819 */ /* 0x000fc800000006ff */
[----:B------:R-:W2:Y:S02]  /*19b0*/  SYNCS.PHASECHK.TRANS64.TRYWAIT P0, [UR33+0x28], R5 ;  /* 0x00002805ff0075a7 */ /* 0x000ea40008001121 */
[----:B--2---:R-:W-:Y:S05]  /*19c0*/  @!P0 BRA `(.L_x_27) ;  /* 0x0000005400b48947 */ /* 0x004fea0003800000 */
.L_x_26:
[----:B------:R2:W-:Y:S01]  /*19d0*/  @P5 SYNCS.ARRIVE.TRANS64 RZ, [UR33], R3 ;  /* 0x00000003ffff59a7 */ /* 0x0005e20008000021 */
[----:B------:R-:W-:Y:S02]  /*19e0*/  ULOP3.LUT UR8, UR7, 0x2, URZ, 0xfc, !UPT ;  /* 0x0000000207087892 */ /* 0x000fe4000f8efcff */
[----:B------:R-:W-:Y:S02]  /*19f0*/  UIADD3 UR16, UPT, UPT, UR16, 0x1, URZ ;  /* 0x0000000110107890 */ /* 0x000fe4000fffe0ff */
[----:B------:R-:W-:Y:S02]  /*1a00*/  UISETP.NE.AND UP0, UPT, UR8, 0x2, UPT ;  /* 0x000000020800788c */ /* 0x000fe4000bf05270 */
[----:B------:R-:W-:-:S07]  /*1a10*/  UISETP.NE.AND UP2, UPT, UR16, 0x1, UPT ;  /* 0x000000011000788c */ /* 0x000fce000bf45270 */
[----:B------:R-:W-:Y:S05]  /*1a20*/  BRA.U UP0, `(.L_x_28) ;  /* 0x0000000100047547 */ /* 0x000fea000b800000 */
[----:B------:R-:W-:Y:S05]  /*1a30*/  BPT.TRAP 0x1 ;  /* 0x000000040000795c */ /* 0x000fea0000300000 */
.L_x_28:
[----:B------:R-:W-:Y:S04]  /*1a40*/  BSSY.RECONVERGENT B0, `(.L_x_29) ;  /* 0x0000003000007945 */ /* 0x000fe80003800200 */
[----:B------:R-:W-:Y:S05]  /*1a50*/  @!P4 BRA `(.L_x_30) ;  /* 0x000000000004c947 */ /* 0x000fea0003800000 */
[----:B------:R-:W-:Y:S05]  /*1a60*/  BPT.TRAP 0x1 ;  /* 0x000000040000795c */ /* 0x000fea0000300000 */
.L_x_30:
[----:B------:R-:W-:Y:S05]  /*1a70*/  BSYNC.RECONVERGENT B0 ;  /* 0x0000000000007941 */ /* 0x000fea0003800200 */
.L_x_29:
[----:B------:R-:W-:Y:S02]  /*1a80*/  UIADD3 UR13, UPT, UPT, UR17, 0x1, URZ ;  /* 0x00000001110d7890 */ /* 0x000fe4000fffe0ff */
[----:B------:R-:W-:Y:S02]  /*1a90*/  ULEA UR32, UR17, UR4, 0xc ;  /* 0x0000000411207291 */ /* 0x000fe4000f8e60ff */
[----:B------:R-:W-:Y:S02]  /*1aa0*/  UISETP.NE.AND UP0, UPT, UR13, 0x5, UPT ;  /* 0x000000050d00788c */ /* 0x000fe4000bf05270 */
[----:B------:R-:W-:Y:S02]  /*1ab0*/  UIADD3 UR28, UP1, UPT, UR24, 0x80, URZ ;  /* 0x00000080181c7890 */ /* 0x000fe4000ff3e0ff */
[----:B------:R-:W-:Y:S02]  /*1ac0*/  USEL UR9, URZ, 0x1, UP0 ;  /* 0x00000001ff097887 */ /* 0x000fe40008000000 */
[----:B------:R-:W-:-:S02]  /*1ad0*/  USEL UR13, UR13, URZ, UP0 ;  /* 0x000000ff0d0d7287 */ /* 0x000fc40008000000 */
[----:B------:R-:W-:Y:S02]  /*1ae0*/  UIADD3 UR26, UP0, UPT, UR24, 0x180, URZ ;  /* 0x00000180181a7890 */ /* 0x000fe4000ff1e0ff */
[----:B------:R-:W-:Y:S01]  /*1af0*/  ULEA UR8, UR13, UR4, 0x3 ;  /* 0x000000040d087291 */ /* 0x000fe2000f8e18ff */
[----:B------:R-:W-:Y:S01]  /*1b00*/  LOP3.LUT R15, R15, UR9, RZ, 0x3c, !PT ;  /* 0x000000090f0f7c12 */ /* 0x000fe2000f8e3cff */
[----:B------:R-:W-:Y:S02]  /*1b10*/  ULOP3.LUT UR33, UR33, 0xfefffff8, URZ, 0xc0, !UPT ;  /* 0xfefffff821217892 */ /* 0x000fe4000f8ec0ff */
[----:B------:R-:W-:Y:S01]  /*1b20*/  UIADD3.X UR29, UPT, UPT, URZ, UR25, URZ, UP1, !UPT ;  /* 0x00000019ff1d7290 */ /* 0x000fe20008ffe4ff */
[----:B-1----:R-:W-:Y:S01]  /*1b30*/  SHF.L.U32 R2, R15, 0x1f, RZ ;  /* 0x0000001f0f027819 */ /* 0x002fe200000006ff */
[----:B------:R-:W-:Y:S02]  /*1b40*/  UIADD3 UR32, UPT, UPT, UR32, 0x4400, URZ ;  /* 0x0000440020207890 */ /* 0x000fe4000fffe0ff */
[----:B------:R-:W-:Y:S01]  /*1b50*/  UIADD3.X UR27, UPT, UPT, URZ, UR25, URZ, UP0, !UPT ;  /* 0x00000019ff1b7290 */ /* 0x000fe200087fe4ff */
[----:B------:R4:W1:Y:S01]  /*1b60*/  SYNCS.PHASECHK.TRANS64.TRYWAIT P0, [UR8+0x28], R2 ;  /* 0x00002802ff0075a7 */ /* 0x0008620008001108 */
[----:B------:R-:W-:Y:S01]  /*1b70*/  ULEA UR8, UR17, UR4, 0xa ;  /* 0x0000000411087291 */ /* 0x000fe2000f8e50ff */
[----:B------:R-:W-:Y:S01]  /*1b80*/  UMOV UR18, 0x0 ;  /* 0x0000000000127882 */ /* 0x000fe20000000000 */
[----:B------:R-:W-:-:S02]  /*1b90*/  UMOV UR19, 0x10000000 ;  /* 0x1000000000137882 */ /* 0x000fc40000000000 */
[----:B------:R-:W-:Y:S01]  /*1ba0*/  UIADD3 UR8, UPT, UPT, UR8, 0x9400, URZ ;  /* 0x0000940008087890 */ /* 0x000fe2000fffe0ff */
[----:B------:R2:W-:Y:S01]  /*1bb0*/  UTMALDG.3D.2CTA [UR32], [UR28], desc[UR18] ;  /* 0x000012201c0075b4 */ /* 0x0005e20008211000 */
[----:B------:R-:W-:Y:S01]  /*1bc0*/  UMOV UR10, UR34 ;  /* 0x00000022000a7c82 */ /* 0x000fe20008000000 */
[----:B------:R-:W-:Y:S01]  /*1bd0*/  UMOV UR12, UR36 ;  /* 0x00000024000c7c82 */ /* 0x000fe20008000000 */
[----:B------:R-:W-:Y:S01]  /*1be0*/  UMOV UR9, UR33 ;  /* 0x0000002100097c82 */ /* 0x000fe20008000000 */
[----:B------:R-:W-:Y:S01]  /*1bf0*/  UMOV UR23, UR5 ;  /* 0x0000000500177c82 */ /* 0x000fe20008000000 */
[----:B------:R-:W-:-:S03]  /*1c00*/  UMOV UR17, UR13 ;  /* 0x0000000d00117c82 */ /* 0x000fc60008000000 */
[----:B------:R4:W-:Y:S01]  /*1c10*/  UTMALDG.3D.2CTA [UR8], [UR26], desc[UR18] ;  /* 0x000012081a0075b4 */ /* 0x0009e20008211000 */
[----:B--2---:R-:W-:Y:S01]  /*1c20*/  UIADD3 UR34, UPT, UPT, UR34, 0x20, URZ ;  /* 0x0000002022227890 */ /* 0x004fe2000fffe0ff */
[----:B------:R-:W-:Y:S11]  /*1c30*/  BRA.U UP2, `(.L_x_31) ;  /* 0xfffffffd024c7547 */ /* 0x000ff6000b83ffff */
.L_x_25:
[----:B----4-:R-:W-:Y:S01]  /*1c40*/  ULEA UR8, UR13, UR4, 0x3 ;  /* 0x000000040d087291 */ /* 0x010fe2000f8e18ff */
[----:B-1----:R-:W-:Y:S01]  /*1c50*/  SHF.L.U32 R2, R15, 0x1f, RZ ;  /* 0x0000001f0f027819 */ /* 0x002fe200000006ff */
[----:B------:R-:W-:Y:S01]  /*1c60*/  @!P1 SYNCS.ARRIVE.TRANS64.A1T0 RZ, [UR4+0x68], RZ ;  /* 0x000068ffffff99a7 */ /* 0x000fe20008100004 */
[----:B------:R-:W-:-:S06]  /*1c70*/  UISETP.GT.AND UP0, UPT, UR22, UR21, UPT ;  /* 0x000000151600728c */ /* 0x000fcc000bf04270 */
[----:B--2---:R1:W2:Y:S03]  /*1c80*/  SYNCS.PHASECHK.TRANS64.TRYWAIT P0, [UR8+0x28], R2 ;  /* 0x00002802ff0075a7 */ /* 0x0042a60008001108 */
[----:B------:R-:W-:Y:S05]  /*1c90*/  BRA.U !UP0, `(.L_x_32) ;  /* 0x0000000108c07547 */ /* 0x000fea000b800000 */
[----:B------:R-:W-:Y:S01]  /*1ca0*/  UIADD3 UR26, UPT, UPT, UR14, UR23, URZ ;  /* 0x000000170e1a7290 */ /* 0x000fe2000fffe0ff */
[----:B------:R-:W-:-:S11]  /*1cb0*/  UMOV UR27, UR13 ;  /* 0x0000000d001b7c82 */ /* 0x000fd60008000000 */
.L_x_38:
[----:B------:R-:W-:Y:S01]  /*1cc0*/  ULEA UR17, UR27, UR4, 0x3 ;  /* 0x000000041b117291 */ /* 0x000fe2000f8e18ff */
[----:B--2---:R-:W-:Y:S01]  /*1cd0*/  @P5 MOV R3, 0x2800 ;  /* 0x0000280000035802 */ /* 0x004fe20000000f00 */
[----:B-12---:R-:W-:Y:S10]  /*1ce0*/  @P0 BRA `(.L_x_33) ;  /* 0x00000000000c0947 */ /* 0x006ff40003800000 */
[----:B------:R-:W-:-:S04]  /*1cf0*/  SHF.L.U32 R5, R15, 0x1f, RZ ;  /* 0x0000001f0f057819 */ /* 0x000fc800000006ff */
[----:B------:R-:W2:Y:S02]  /*1d00*/  SYNCS.PHASECHK.TRANS64.TRYWAIT P0, [UR17+0x28], R5 ;  /* 0x00002805ff0075a7 */ /* 0x000ea40008001111 */
[----:B--2---:R-:W-:Y:S05]  /*1d10*/  @!P0 BRA `(.L_x_34) ;  /* 0x0000005000f88947 */ /* 0x004fea0003800000 */
.L_x_33:
[----:B------:R2:W-:Y:S01]  /*1d20*/  @P5 SYNCS.ARRIVE.TRANS64 RZ, [UR17], R3 ;  /* 0x00000003ffff59a7 */ /* 0x0005e20008000011 */
[----:B------:R-:W-:-:S04]  /*1d30*/  ULOP3.LUT UR8, UR7, 0x2, URZ, 0xfc, !UPT ;  /* 0x0000000207087892 */ /* 0x000fc8000f8efcff */
[----:B------:R-:W-:-:S09]  /*1d40*/  UISETP.NE.AND UP0, UPT, UR8, 0x2, UPT ;  /* 0x000000020800788c */ /* 0x000fd2000bf05270 */
[----:B------:R-:W-:Y:S05]  /*1d50*/  BRA.U UP0, `(.L_x_35) ;  /* 0x0000000100047547 */ /* 0x000fea000b800000 */
[----:B------:R-:W-:Y:S05]  /*1d60*/  BPT.TRAP 0x1 ;  /* 0x000000040000795c */ /* 0x000fea0000300000 */
.L_x_35:
[----:B------:R-:W-:Y:S04]  /*1d70*/  BSSY.RECONVERGENT B0, `(.L_x_36) ;  /* 0x0000003000007945 */ /* 0x000fe80003800200 */
[----:B------:R-:W-:Y:S05]  /*1d80*/  @!P4 BRA `(.L_x_37) ;  /* 0x000000000004c947 */ /* 0x000fea0003800000 */
[----:B------:R-:W-:Y:S05]  /*1d90*/  BPT.TRAP 0x1 ;  /* 0x000000040000795c */ /* 0x000fea0000300000 */
.L_x_37:
[----:B------:R-:W-:Y:S05]  /*1da0*/  BSYNC.RECONVERGENT B0 ;  /* 0x0000000000007941 */ /* 0x000fea0003800200 */
.L_x_36:
        /* <DEDUP_REMOVED lines=9> */
[----:B------:R-:W-:Y:S02]  /*1e40*/  USHF.L.U32 UR18, UR23, 0x5, URZ ;  /* 0x0000000517127899 */ /* 0x000fe400080006ff */
[----:B------:R-:W-:Y:S01]  /*1e50*/  ULOP3.LUT UR17, UR17, 0xfefffff8, URZ, 0xc0, !UPT ;  /* 0xfefffff811117892 */ /* 0x000fe2000f8ec0ff */
[----:B-1----:R-:W-:Y:S01]  /*1e60*/  SHF.L.U32 R2, R15, 0x1f, RZ ;  /* 0x0000001f0f027819 */ /* 0x002fe200000006ff */
[----:B------:R-:W-:Y:S02]  /*1e70*/  UIADD3 UR16, UPT, UPT, UR16, 0x4400, URZ ;  /* 0x0000440010107890 */ /* 0x000fe4000fffe0ff */
[----:B------:R-:W-:Y:S01]  /*1e80*/  UIADD3.X UR33, UPT, UPT, URZ, UR25, URZ, UP1, !UPT ;  /* 0x00000019ff217290 */ /* 0x000fe20008ffe4ff */
[----:B------:R4:W1:Y:S01]  /*1e90*/  SYNCS.PHASECHK.TRANS64.TRYWAIT P0, [UR8+0x28], R2 ;  /* 0x00002802ff0075a7 */ /* 0x0008620008001108 */
[----:B------:R-:W-:-:S02]  /*1ea0*/  ULEA UR8, UR27, UR4, 0xa ;  /* 0x000000041b087291 */ /* 0x000fc4000f8e50ff */
[----:B------:R-:W-:Y:S02]  /*1eb0*/  UIADD3.X UR31, UPT, UPT, URZ, UR25, URZ, UP0, !UPT ;  /* 0x00000019ff1f7290 */ /* 0x000fe400087fe4ff */
[----:B------:R-:W-:Y:S01]  /*1ec0*/  UIADD3 UR8, UPT, UPT, UR8, 0x9400, URZ ;  /* 0x0000940008087890 */ /* 0x000fe2000fffe0ff */
[----:B------:R-:W-:Y:S01]  /*1ed0*/  UMOV UR28, 0x0 ;  /* 0x00000000001c7882 */ /* 0x000fe20000000000 */
[----:B------:R-:W-:Y:S01]  /*1ee0*/  UMOV UR29, 0x10000000 ;  /* 0x10000000001d7882 */ /* 0x000fe20000000000 */
[----:B------:R-:W-:Y:S01]  /*1ef0*/  UMOV UR19, UR35 ;  /* 0x0000002300137c82 */ /* 0x000fe20008000000 */
[----:B------:R-:W-:Y:S01]  /*1f00*/  UMOV UR20, UR36 ;  /* 0x0000002400147c82 */ /* 0x000fe20008000000 */
[----:B------:R-:W-:Y:S01]  /*1f10*/  UMOV UR12, UR36 ;  /* 0x00000024000c7c82 */ /* 0x000fe20008000000 */
[----:B------:R-:W-:Y:S01]  /*1f20*/  UMOV UR9, UR17 ;  /* 0x0000001100097c82 */ /* 0x000fe20008000000 */
[----:B------:R-:W-:Y:S01]  /*1f30*/  UMOV UR10, UR18 ;  /* 0x00000012000a7c82 */ /* 0x000fe20008000000 */
[----:B------:R4:W-:Y:S01]  /*1f40*/  UTMALDG.3D.2CTA [UR16], [UR32], desc[UR28] ;  /* 0x00001c10200075b4 */ /* 0x0009e20008211000 */
[----:B------:R-:W-:Y:S01]  /*1f50*/  UIADD3 UR23, UPT, UPT, UR23, 0x1, URZ ;  /* 0x0000000117177890 */ /* 0x000fe2000fffe0ff */
[----:B------:R-:W-:-:S03]  /*1f60*/  UMOV UR27, UR13 ;  /* 0x0000000d001b7c82 */ /* 0x000fc60008000000 */
[----:B------:R-:W-:Y:S01]  /*1f70*/  UISETP.NE.AND UP0, UPT, UR23, UR26, UPT ;  /* 0x0000001a1700728c */ /* 0x000fe2000bf05270 */
[----:B------:R4:W-:Y:S08]  /*1f80*/  UTMALDG.3D.2CTA [UR8], [UR30], desc[UR28] ;  /* 0x00001c081e0075b4 */ /* 0x0009f00008211000 */
[----:B----4-:R-:W-:Y:S05]  /*1f90*/  BRA.U UP0, `(.L_x_38) ;  /* 0xfffffffd00487547 */ /* 0x010fea000b83ffff */
.L_x_32:
[C---:B-1----:R-:W-:Y:S01]  /*1fa0*/  LEA R2, R14.reuse, UR4, 0x3 ;  /* 0x000000040e027c11 */ /* 0x042fe2000f8e18ff */
[----:B------:R-:W-:Y:S01]  /*1fb0*/  NOP ;  /* 0x0000000000007918 */ /* 0x000fe20000000000 */
[----:B--2---:R-:W-:Y:S02]  /*1fc0*/  SHF.L.U32 R3, R13, 0x1f, RZ ;  /* 0x0000001f0d037819 */ /* 0x004fe400000006ff */
[----:B------:R-:W-:Y:S02]  /*1fd0*/  LEA R4, R14, UR4, 0x4 ;  /* 0x000000040e047c11 */ /* 0x000fe4000f8e20ff */
[----:B------:R-:W1:Y:S02]  /*1fe0*/  SYNCS.PHASECHK.TRANS64.TRYWAIT P0, [R2+URZ+0x70], R3 ;  /* 0x00007003020075a7 */ /* 0x000e6400080011ff */
[----:B-1----:R-:W-:Y:S05]  /*1ff0*/  @!P0 BRA `(.L_x_39) ;  /* 0x0000005000588947 */ /* 0x002fea0003800000 */
.L_x_117:
[----:B------:R-:W2:Y:S01]  /*2000*/  LDS.128 R4, [R4+0x100] ;  /* 0x0001000004047984 */ /* 0x000ea20000000c00 */
[----:B------:R-:W-:Y:S01]  /*2010*/  ISETP.GE.AND P0, PT, R72, 0x1, PT ;  /* 0x000000014800780c */ /* 0x000fe20003f06270 */
[----:B-1----:R-:W-:Y:S01]  /*2020*/  VIADD R2, R2, 0x80 ;  /* 0x0000008002027836 */ /* 0x002fe20000000000 */
[----:B------:R-:W-:Y:S01]  /*2030*/  @!PT LDS RZ, [RZ] ;  /* 0x00000000fffff984 */ /* 0x000fe20000000800 */
[----:B------:R-:W-:Y:S01]  /*2040*/  @!PT LDS RZ, [RZ] ;  /* 0x00000000fffff984 */ /* 0x000fe20000000800 */
[----:B------:R-:W-:Y:S01]  /*2050*/  @!PT LDS RZ, [RZ] ;  /* 0x00000000fffff984 */ /* 0x000fe20000000800 */
[----:B------:R-:W-:Y:S01]  /*2060*/  @!PT LDS RZ, [RZ] ;  /* 0x00000000fffff984 */ /* 0x000fe20000000800 */
[----:B------:R1:W-:Y:S06]  /*2070*/  MEMBAR.ALL.CTA ;  /* 0x0000000000007992 */ /* 0x0003ec0000008000 */
[----:B-1----:R-:W1:Y:S01]  /*2080*/  FENCE.VIEW.ASYNC.S ;  /* 0x00000000000073c6 */ /* 0x002e620000000000 */
[----:B------:R-:W-:-:S04]  /*2090*/  PRMT R2, RZ, 0x654, R2 ;  /* 0x00000654ff027816 */ /* 0x000fc80000000002 */
[----:B-1----:R1:W-:Y:S01]  /*20a0*/  SYNCS.ARRIVE.TRANS64.RED.A1T0 RZ, [R2+URZ], RZ ;  /* 0x000000ff02ff79a7 */ /* 0x0023e200081004ff */
[----:B--2---:R-:W-:-:S13]  /*20b0*/  LOP3.LUT P2, RZ, R6, 0x1, RZ, 0xc0, !PT ;  /* 0x0000000106ff7812 */ /* 0x004fda000784c0ff */
[----:B------:R-:W-:Y:S01]  /*20c0*/  @P2 SHF.R.U32.HI R3, RZ, 0x10, R5 ;  /* 0x00000010ff032819 */ /* 0x000fe20000011605 */
[----:B------:R-:W-:Y:S01]  /*20d0*/  VOTEU.ANY UP0, P2 ;  /* 0x0000000000ff7886 */ /* 0x000fe20001000100 */
[----:B------:R-:W-:Y:S02]  /*20e0*/  @P2 MOV R11, R4 ;  /* 0x00000004000b2202 */ /* 0x000fe40000000f00 */
[----:B------:R-:W-:Y:S02]  /*20f0*/  @P2 R2UR.BROADCAST UR8, R3 ;  /* 0x00000000030822ca */ /* 0x000fe400008e0000 */
[----:B------:R-:W-:-:S11]  /*2100*/  @P2 LOP3.LUT R8, R5, 0xffff, RZ, 0xc0, !PT ;  /* 0x0000ffff05082812 */ /* 0x000fd600078ec0ff */
[----:B------:R-:W-:Y:S01]  /*2110*/  @UP0 UMOV UR36, UR8 ;  /* 0x0000000800240c82 */ /* 0x000fe20008000000 */
[----:B-1----:R-:W-:Y:S05]  /*2120*/  @!P0 BRA `(.L_x_40) ;  /* 0x0000000000b88947 */ /* 0x002fea0003800000 */
[----:B------:R-:W3:Y:S01]  /*2130*/  LDC.64 R4, c[0x0][0xb18] ;  /* 0x0002c600ff047b82 */ /* 0x000ee20000000a00 */
[----:B------:R-:W-:-:S07]  /*2140*/  ISETP.NE.AND P3, PT, R72, 0x1, PT ;  /* 0x000000014800780c */ /* 0x000fce0003f65270 */
[----:B------:R-:W1:Y:S08]  /*2150*/  LDC.64 R6, c[0x0][0xb10] ;  /* 0x0002c400ff067b82 */ /* 0x000e700000000a00 */
[----:B------:R-:W2:Y:S08]  /*2160*/  LDC R18, c[0x0][0xb20] ;  /* 0x0002c800ff127b82 */ /* 0x000eb00000000800 */
[----:B------:R-:W4:Y:S01]  /*2170*/  LDC R20, c[0x0][0xb0c] ;  /* 0x0002c300ff147b82 */ /* 0x000f220000000800 */
[----:B---3--:R-:W-:Y:S01]  /*2180*/  IMAD.HI.U32 R19, R0, R5, RZ ;  /* 0x0000000500137227 */ /* 0x008fe200078e00ff */
[----:B------:R-:W-:-:S03]  /*2190*/  ISETP.NE.AND P0, PT, R4, 0x1, PT ;  /* 0x000000010400780c */ /* 0x000fc60003f05270 */
[----:B------:R-:W-:-:S03]  /*21a0*/  IMAD.HI.U32 R5, R8, R5, RZ ;  /* 0x0000000508057227 */ /* 0x000fc600078e00ff */
[----:B------:R-:W3:Y:S01]  /*21b0*/  LDC.64 R2, c[0x0][0xb28] ;  /* 0x0002ca00ff027b82 */ /* 0x000ee20000000a00 */
[----:B-1----:R-:W-:-:S04]  /*21c0*/  IMAD.HI.U32 R22, R9, R6, RZ ;  /* 0x0000000609167227 */ /* 0x002fc800078e00ff */
[----:B------:R-:W-:Y:S01]  /*21d0*/  IMAD.HI.U32 R24, R11, R6, RZ ;  /* 0x000000060b187227 */ /* 0x000fe200078e00ff */
[----:B------:R-:W-:Y:S02]  /*21e0*/  SHF.R.U32.HI R22, RZ, R7, R22 ;  /* 0x00000007ff167219 */ /* 0x000fe40000011616 */
[-C--:B--2---:R-:W-:Y:S02]  /*21f0*/  SHF.R.U32.HI R19, RZ, R18.reuse, R19 ;  /* 0x00000012ff137219 */ /* 0x084fe40000011613 */
[----:B------:R-:W-:Y:S02]  /*2200*/  SHF.R.U32.HI R5, RZ, R18, R5 ;  /* 0x00000012ff057219 */ /* 0x000fe40000011605 */
[----:B------:R-:W-:Y:S02]  /*2210*/  SEL R19, R0, R19, !P0 ;  /* 0x0000001300137207 */ /* 0x000fe40004000000 */
[----:B------:R-:W-:Y:S02]  /*2220*/  SHF.R.U32.HI R24, RZ, R7, R24 ;  /* 0x00000007ff187219 */ /* 0x000fe40000011618 */
[----:B----4-:R-:W-:-:S02]  /*2230*/  ISETP.NE.AND P1, PT, R20, 0x1, PT ;  /* 0x000000011400780c */ /* 0x010fc40003f25270 */
[----:B------:R-:W-:Y:S02]  /*2240*/  SEL R5, R8, R5, !P0 ;  /* 0x0000000508057207 */ /* 0x000fe40004000000 */
[----:B------:R-:W-:Y:S02]  /*2250*/  SEL R21, R9, R22, !P1 ;  /* 0x0000001609157207 */ /* 0x000fe40004800000 */
[----:B------:R-:W-:Y:S01]  /*2260*/  SEL R7, R11, R24, !P1 ;  /* 0x000000180b077207 */ /* 0x000fe20004800000 */
[----:B---3--:R-:W-:-:S04]  /*2270*/  IMAD.HI.U32 R22, R19, R2, RZ ;  /* 0x0000000213167227 */ /* 0x008fc800078e00ff */
[----:B------:R-:W-:Y:S01]  /*2280*/  IMAD.HI.U32 R6, R21, R2, RZ ;  /* 0x0000000215067227 */ /* 0x000fe200078e00ff */
[----:B------:R-:W-:-:S04]  /*2290*/  @P3 SHF.R.U32.HI R19, RZ, R3, R22 ;  /* 0x00000003ff133219 */ /* 0x000fc80000011616 */
[----:B------:R-:W-:Y:S01]  /*22a0*/  @P3 SHF.R.U32.HI R21, RZ, R3, R6 ;  /* 0x00000003ff153219 */ /* 0x000fe20000011606 */
[----:B------:R-:W-:-:S04]  /*22b0*/  IMAD R19, R72, R19, RZ ;  /* 0x0000001348137224 */ /* 0x000fc800078e02ff */
[----:B------:R-:W-:Y:S01]  /*22c0*/  IMAD R6, R72, R21, RZ ;  /* 0x0000001548067224 */ /* 0x000fe200078e02ff */
[C---:B------:R-:W-:Y:S02]  /*22d0*/  ISETP.GE.AND P0, PT, R5.reuse, R19, PT ;  /* 0x000000130500720c */ /* 0x040fe40003f06270 */
[----:B------:R-:W-:Y:S02]  /*22e0*/  IADD3 R19, PT, PT, -R5, RZ, RZ ;  /* 0x000000ff05137210 */ /* 0x000fe40007ffe1ff */
[----:B------:R-:W-:Y:S01]  /*22f0*/  ISETP.GE.OR P0, PT, R7, R6, P0 ;  /* 0x000000060700720c */ /* 0x000fe20000706670 */
[----:B------:R-:W-:-:S04]  /*2300*/  IMAD.HI.U32 R6, R5, R2, RZ ;  /* 0x0000000205067227 */ /* 0x000fc800078e00ff */
[----:B------:R-:W-:Y:S01]  /*2310*/  IMAD R8, R4, R19, R8 ;  /* 0x0000001304087224 */ /* 0x000fe200078e0208 */
[----:B------:R-:W-:-:S04]  /*2320*/  SHF.R.U32.HI R6, RZ, R3, R6 ;  /* 0x00000003ff067219 */ /* 0x000fc80000011606 */
[----:B------:R-:W-:-:S03]  /*2330*/  SEL R6, R5, R6, !P3 ;  /* 0x0000000605067207 */ /* 0x000fc60005800000 */
[----:B------:R-:W-:-:S04]  /*2340*/  @!P0 IMAD.HI.U32 R18, R7, R2, RZ ;  /* 0x0000000207128227 */ /* 0x000fc800078e00ff */
[----:B------:R-:W-:Y:S01]  /*2350*/  IMAD.MOV R2, RZ, RZ, -R6 ;  /* 0x000000ffff027224 */ /* 0x000fe200078e0a06 */
[----:B------:R-:W-:-:S03]  /*2360*/  @!P0 SHF.R.U32.HI R18, RZ, R3, R18 ;  /* 0x00000003ff128219 */ /* 0x000fc60000011612 */
[----:B------:R-:W-:Y:S01]  /*2370*/  IMAD R2, R72, R2, R5 ;  /* 0x0000000248027224 */ /* 0x000fe200078e0205 */
        /* <DEDUP_REMOVED lines=9> */
.L_x_40:
[----:B------:R-:W1:Y:S02]  /*2410*/  LDCU UR8, c[0x0][0xb30] ;  /* 0x00016600ff0877ac */ /* 0x000e640008000800 */
[----:B-1----:R-:W-:-:S09]  /*2420*/  UISETP.NE.AND UP0, UPT, UR8, 0x1, UPT ;  /* 0x000000010800788c */ /* 0x002fd2000bf05270 */
[----:B------:R-:W-:Y:S05]  /*2430*/  BRA.U UP0, `(.L_x_41) ;  /* 0x0000000100407547 */ /* 0x000fea000b800000 */
[----:B------:R-:W1:Y:S08]  /*2440*/  LDC.64 R4, c[0x0][0xb10] ;  /* 0x0002c400ff047b82 */ /* 0x000e700000000a00 */
[----:B------:R-:W2:Y:S08]  /*2450*/  LDC.64 R2, c[0x0][0xb18] ;  /* 0x0002c600ff027b82 */ /* 0x000eb00000000a00 */
[----:B------:R-:W4:Y:S08]  /*2460*/  LDC R6, c[0x0][0xb20] ;  /* 0x0002c800ff067b82 */ /* 0x000f300000000800 */
[----:B------:R-:W3:Y:S01]  /*2470*/  LDC R18, c[0x0][0xb0c] ;  /* 0x0002c300ff127b82 */ /* 0x000ee20000000800 */
[----:B-1----:R-:W-:-:S05]  /*2480*/  IMAD.HI.U32 R4, R11, R4, RZ ;  /* 0x000000040b047227 */ /* 0x002fca00078e00ff */
[----:B------:R-:W-:Y:S01]  /*2490*/  SHF.R.U32.HI R4, RZ, R5, R4 ;  /* 0x00000005ff047219 */ /* 0x000fe20000011604 */
[----:B--2---:R-:W-:Y:S01]  /*24a0*/  IMAD.HI.U32 R3, R8, R3, RZ ;  /* 0x0000000308037227 */ /* 0x004fe200078e00ff */
[----:B------:R-:W-:-:S04]  /*24b0*/  ISETP.NE.AND P0, PT, R2, 0x1, PT ;  /* 0x000000010200780c */ /* 0x000fc80003f05270 */
[----:B----4-:R-:W-:-:S04]  /*24c0*/  SHF.R.U32.HI R3, RZ, R6, R3 ;  /* 0x00000006ff037219 */ /* 0x010fc80000011603 */
[----:B------:R-:W-:Y:S02]  /*24d0*/  SEL R3, R8, R3, !P0 ;  /* 0x0000000308037207 */ /* 0x000fe40004000000 */
[----:B---3--:R-:W-:-:S04]  /*24e0*/  ISETP.NE.AND P1, PT, R18, 0x1, PT ;  /* 0x000000011200780c */ /* 0x008fc80003f25270 */
[----:B------:R-:W-:-:S05]  /*24f0*/  SEL R4, R11, R4, !P1 ;  /* 0x000000040b047207 */ /* 0x000fca0004800000 */
[----:B------:R-:W-:Y:S02]  /*2500*/  IMAD.IADD R5, R3, 0x1, -R4 ;  /* 0x0000000103057824 */ /* 0x000fe400078e0a04 */
[----:B------:R-:W-:Y:S02]  /*2510*/  IMAD.IADD R3, R4, 0x1, -R3 ;  /* 0x0000000104037824 */ /* 0x000fe400078e0a03 */
[----:B------:R-:W-:Y:S02]  /*2520*/  IMAD R11, R5, R18, R11 ;  /* 0x00000012050b7224 */ /* 0x000fe400078e020b */
[----:B------:R-:W-:-:S07]  /*2530*/  IMAD R8, R3, R2, R8 ;  /* 0x0000000203087224 */ /* 0x000fce00078e0208 */
.L_x_41:
[----:B------:R-:W-:Y:S01]  /*2540*/  VIADD R14, R14, 0x1 ;  /* 0x000000010e0e7836 */ /* 0x000fe20000000000 */
[----:B------:R-:W-:Y:S01]  /*2550*/  PLOP3.LUT P1, PT, PT, PT, PT, 0x80, 0x8 ;  /* 0x000000000008781c */ /* 0x000fe20003f2f070 */
[----:B------:R-:W-:Y:S02]  /*2560*/  IMAD.IADD R155, R11, 0x1, R154 ;  /* 0x000000010b9b7824 */ /* 0x000fe400078e029a */
[----:B------:R-:W-:Y:S01]  /*2570*/  IMAD.IADD R164, R8, 0x1, R143 ;  /* 0x0000000108a47824 */ /* 0x000fe200078e028f */
[----:B------:R-:W-:-:S04]  /*2580*/  ISETP.NE.AND P0, PT, R14, 0x2, PT ;  /* 0x000000020e00780c */ /* 0x000fc80003f05270 */
[----:B------:R-:W-:Y:S02]  /*2590*/  SEL R2, RZ, 0x1, P0 ;  /* 0x00000001ff027807 */ /* 0x000fe40000000000 */
[----:B------:R-:W-:Y:S02]  /*25a0*/  SEL R14, R14, RZ, P0 ;  /* 0x000000ff0e0e7207 */ /* 0x000fe40000000000 */
[----:B------:R-:W-:Y:S01]  /*25b0*/  LOP3.LUT R13, R13, R2, RZ, 0x3c, !PT ;  /* 0x000000020d0d7212 */ /* 0x000fe200078e3cff */
[----:B------:R-:W-:Y:S06]  /*25c0*/  @P2 BRA `(.L_x_42) ;  /* 0xfffffff000582947 */ /* 0x000fec000383ffff */
[----:B------:R-:W-:Y:S01]  /*25d0*/  UIADD3 UR4, UPT, UPT, UR4, 0x28, URZ ;  /* 0x0000002804047890 */ /* 0x000fe2000fffe0ff */
[----:B------:R-:W-:-:S03]  /*25e0*/  SHF.L.U32 R3, R15, 0x1f, RZ ;  /* 0x0000001f0f037819 */ /* 0x000fc600000006ff */
[----:B------:R-:W-:-:S09]  /*25f0*/  ULEA UR5, UR13, UR4, 0x3 ;  /* 0x000000040d057291 */ /* 0x000fd2000f8e18ff */
[----:B------:R-:W1:Y:S02]  /*2600*/  SYNCS.PHASECHK.TRANS64.TRYWAIT P0, [UR5], R3 ;  /* 0x00000003ff0075a7 */ /* 0x000e640008001105 */
[----:B-1----:R-:W-:Y:S05]  /*2610*/  @!P0 BRA `(.L_x_43) ;  /* 0x0000004800e48947 */ /* 0x002fea0003800000 */
.L_x_119:
[----:B------:R-:W-:-:S04]  /*2620*/  UIADD3 UR6, UPT, UPT, UR13, 0x1, URZ ;  /* 0x000000010d067890 */ /* 0x000fc8000fffe0ff */
[----:B------:R-:W-:-:S04]  /*2630*/  UISETP.NE.AND UP0, UPT, UR6, 0x5, UPT ;  /* 0x000000050600788c */ /* 0x000fc8000bf05270 */
[----:B------:R-:W-:Y:S02]  /*2640*/  USEL UR7, URZ, 0x1, UP0 ;  /* 0x00000001ff077887 */ /* 0x000fe40008000000 */
[----:B------:R-:W-:-:S04]  /*2650*/  USEL UR6, UR6, URZ, UP0 ;  /* 0x000000ff06067287 */ /* 0x000fc80008000000 */
[----:B------:R-:W-:Y:S01]  /*2660*/  ULEA UR5, UR6, UR4, 0x3 ;  /* 0x0000000406057291 */ /* 0x000fe2000f8e18ff */
[----:B------:R-:W-:-:S04]  /*2670*/  LOP3.LUT R2, R15, UR7, RZ, 0x3c, !PT ;  /* 0x000000070f027c12 */ /* 0x000fc8000f8e3cff */
[----:B-1----:R-:W-:-:S04]  /*2680*/  SHF.L.U32 R3, R2, 0x1f, RZ ;  /* 0x0000001f02037819 */ /* 0x002fc800000006ff */
[----:B------:R-:W1:Y:S02]  /*2690*/  SYNCS.PHASECHK.TRANS64.TRYWAIT P0, [UR5], R3 ;  /* 0x00000003ff0075a7 */ /* 0x000e640008001105 */
[----:B-1----:R-:W-:Y:S05]  /*26a0*/  @!P0 BRA `(.L_x_44) ;  /* 0x0000004800d88947 */ /* 0x002fea0003800000 */
.L_x_121:
        /* <DEDUP_REMOVED lines=9> */
.L_x_123:
        /* <DEDUP_REMOVED lines=9> */
.L_x_125:
[----:B------:R-:W-:-:S04]  /*27d0*/  UIADD3 UR6, UPT, UPT, UR6, 0x1, URZ ;  /* 0x0000000106067890 */ /* 0x000fc8000fffe0ff */
[----:B------:R-:W-:-:S04]  /*27e0*/  UISETP.NE.AND UP0, UPT, UR6, 0x5, UPT ;  /* 0x000000050600788c */ /* 0x000fc8000bf05270 */
[----:B------:R-:W-:Y:S02]  /*27f0*/  USEL UR5, URZ, 0x1, UP0 ;  /* 0x00000001ff057887 */ /* 0x000fe40008000000 */
[----:B------:R-:W-:-:S04]  /*2800*/  USEL UR6, UR6, URZ, UP0 ;  /* 0x000000ff06067287 */ /* 0x000fc80008000000 */
[----:B------:R-:W-:Y:S01]  /*2810*/  ULEA UR6, UR6, UR4, 0x3 ;  /* 0x0000000406067291 */ /* 0x000fe2000f8e18ff */
[----:B-1----:R-:W-:-:S04]  /*2820*/  LOP3.LUT R3, R2, UR5, RZ, 0x3c, !PT ;  /* 0x0000000502037c12 */ /* 0x002fc8000f8e3cff */
[----:B------:R-:W-:Y:S01]  /*2830*/  SHF.L.U32 R3, R3, 0x1f, RZ ;  /* 0x0000001f03037819 */ /* 0x000fe200000006ff */
[----:B---3--:R-:W-:-:S07]  /*2840*/  IMAD.U32 R0, RZ, RZ, UR6 ;  /* 0x00000006ff007e24 */ /* 0x008fce000f8e00ff */
.L_x_47:
[----:B-1----:R1:W2:Y:S02]  /*2850*/  SYNCS.PHASECHK.TRANS64.TRYWAIT P0, [R0+URZ], R3 ;  /* 0x00000003000075a7 */ /* 0x0022a400080011ff */
[----:B--2---:R-:W-:Y:S05]  /*2860*/  @!P0 NANOSLEEP.SYNCS 0x989680 ;  /* 0x009896800000895d */ /* 0x004fea0003900000 */
[----:B------:R-:W2:Y:S02]  /*2870*/  @!P0 SYNCS.PHASECHK.TRANS64 P0, [R0+URZ], R3 ;  /* 0x00000003000085a7 */ /* 0x000ea400080010ff */
[----:B--2---:R-:W-:Y:S05]  /*2880*/  @P0 EXIT ;  /* 0x000000000000094d */ /* 0x004fea0003800000 */
[----:B------:R-:W-:Y:S05]  /*2890*/  BRA `(.L_x_47) ;  /* 0xfffffffc00ec7947 */ /* 0x000fea000383ffff */
.L_x_22:
[----:B------:R-:W-:-:S04]  /*28a0*/  UISETP.NE.AND UP1, UPT, UR37, URZ, UPT ;  /* 0x000000ff2500728c */ /* 0x000fc8000bf25270 */
[----:B------:R-:W-:-:S09]  /*28b0*/  UISETP.NE.OR UP1, UPT, UR10, 0x1, UP1 ;  /* 0x000000010a00788c */ /* 0x000fd20008f25670 */
[----:B------:R-:W-:Y:S05]  /*28c0*/  BRA.U UP1, `(.L_x_48) ;  /* 0x00000005014c7547 */ /* 0x000fea000b800000 */
[----:B------:R-:W-:Y:S01]  /*28d0*/  HFMA2 R11, -RZ, RZ, 0, 0 ;  /* 0x00000000ff0b7431 */ /* 0x000fe200000001ff */
[----:B------:R-:W-:Y:S01]  /*28e0*/  ISETP.GE.U32.AND P2, PT, R10, 0x2, PT ;  /* 0x000000020a00780c */ /* 0x000fe20003f46070 */
[----:B------:R-:W-:Y:S01]  /*28f0*/  IMAD.MOV.U32 R12, RZ, RZ, 0x1 ;  /* 0x00000001ff0c7424 */ /* 0x000fe200078e00ff */
[----:B------:R-:W-:Y:S01]  /*2900*/  CS2R R8, SRZ ;  /* 0x0000000000087805 */ /* 0x000fe2000001ff00 */
[----:B------:R-:W-:Y:S01]  /*2910*/  IMAD.MOV.U32 R3, RZ, RZ, RZ ;  /* 0x000000ffff037224 */ /* 0x000fe200078e00ff */
[----:B------:R-:W-:Y:S01]  /*2920*/  UMOV UR4, 0x400 ;  /* 0x0000040000047882 */ /* 0x000fe20000000000 */
[----:B------:R-:W-:Y:S01]  /*2930*/  UMOV UR6, URZ ;  /* 0x000000ff00067c82 */ /* 0x000fe20008000000 */
[----:B------:R-:W-:-:S12]  /*2940*/  ULEA UR37, UR37, UR4, 0x18 ;  /* 0x0000000425257291 */ /* 0x000fd8000f8ec0ff */
.L_x_52:
[----:B------:R-:W-:Y:S02]  /*2950*/  LEA R0, R3, UR37, 0x3 ;  /* 0x0000002503007c11 */ /* 0x000fe4000f8e18ff */
[----:B------:R-:W-:-:S03]  /*2960*/  SHF.L.U32 R5, R8, 0x1f, RZ ;  /* 0x0000001f08057819 */ /* 0x000fc600000006ff */
[----:B------:R-:W-:Y:S01]  /*2970*/  VIADD R4, R0, 0xe0 ;  /* 0x000000e000047836 */ /* 0x000fe20000000000 */
[----:B------:R-:W1:Y:S02]  /*2980*/  SYNCS.PHASECHK.TRANS64.TRYWAIT P0, [R0+URZ+0xd0], R5 ;  /* 0x0000d005000075a7 */ /* 0x000e6400080011ff */
[----:B-1----:R-:W-:Y:S05]  /*2990*/  @!P0 BRA `(.L_x_49) ;  /* 0x0000004800648947 */ /* 0x002fea0003800000 */
.L_x_126:
[----:B------:R-:W-:Y:S01]  /*29a0*/  ULEA UR5, UR6, UR37, 0x3 ;  /* 0x0000002506057291 */ /* 0x000fe2000f8e18ff */
[----:B------:R-:W-:Y:S01]  /*29b0*/  PRMT R4, RZ, 0x654, R4 ;  /* 0x00000654ff047816 */ /* 0x000fe20000000004 */
[----:B-1----:R-:W-:Y:S01]  /*29c0*/  @!P2 IMAD.MOV.U32 R5, RZ, RZ, 0x10 ;  /* 0x00000010ff05a424 */ /* 0x002fe200078e00ff */
[----:B------:R-:W-:Y:S01]  /*29d0*/  SHF.L.U32 R7, R12, 0x1f, RZ ;  /* 0x0000001f0c077819 */ /* 0x000fe200000006ff */
[----:B------:R-:W-:Y:S01]  /*29e0*/  UIADD3 UR4, UPT, UPT, UR5, 0x70, URZ ;  /* 0x0000007005047890 */ /* 0x000fe2000fffe0ff */
[----:B------:R1:W-:Y:S05]  /*29f0*/  SYNCS.ARRIVE.TRANS64.RED.A1T0 RZ, [R4+URZ], RZ ;  /* 0x000000ff04ff79a7 */ /* 0x0003ea00081004ff */
[----:B------:R-:W-:Y:S01]  /*2a00*/  IMAD.U32 R13, RZ, RZ, UR4 ;  /* 0x00000004ff0d7e24 */ /* 0x000fe2000f8e00ff */
[----:B------:R-:W2:Y:S04]  /*2a10*/  SYNCS.PHASECHK.TRANS64.TRYWAIT P0, [UR5+0x80], R7 ;  /* 0x00008007ff0075a7 */ /* 0x000ea80008001105 */
[----:B------:R-:W-:Y:S01]  /*2a20*/  PRMT R13, R10, 0x654, R13 ;  /* 0x000006540a0d7816 */ /* 0x000fe2000000000d */
[----:B-12---:R-:W-:Y:S06]  /*2a30*/  @!P0 BRA `(.L_x_50) ;  /* 0x0000004800508947 */ /* 0x006fec0003800000 */
.L_x_128:
[----:B------:R-:W-:Y:S01]  /*2a40*/  ULEA UR4, UR6, UR37, 0x4 ;  /* 0x0000002506047291 */ /* 0x000fe2000f8e20ff */
[----:B------:R-:W-:Y:S01]  /*2a50*/  SEL R2, R13, R2, !P2 ;  /* 0x000000020d027207 */ /* 0x000fe20005000000 */
[----:B------:R-:W-:Y:S01]  /*2a60*/  UIADD3 UR5, UPT, UPT, UR5, 0x70, URZ ;  /* 0x0000007005057890 */ /* 0x000fe2000fffe0ff */
[----:B-1----:R-:W-:Y:S01]  /*2a70*/  LEA R0, R11, UR37, 0x3 ;  /* 0x000000250b007c11 */ /* 0x002fe2000f8e18ff */
[----:B------:R-:W-:Y:S01]  /*2a80*/  UIADD3 UR4, UPT, UPT, UR4, 0x100, URZ ;  /* 0x0000010004047890 */ /* 0x000fe2000fffe0ff */
[----:B------:R1:W-:Y:S01]  /*2a90*/  @!P2 SYNCS.ARRIVE.TRANS64.RED RZ, [R2+URZ], R5 ;  /* 0x0000000502ffa9a7 */ /* 0x0003e200080004ff */
[----:B------:R-:W-:Y:S01]  /*2aa0*/  UIADD3 UR6, UPT, UPT, UR6, 0x1, URZ ;  /* 0x0000000106067890 */ /* 0x000fe2000fffe0ff */
[----:B------:R-:W-:-:S03]  /*2ab0*/  VIADD R3, R3, 0x1 ;  /* 0x0000000103037836 */ /* 0x000fc60000000000 */
[----:B------:R-:W-:Y:S02]  /*2ac0*/  UISETP.NE.AND UP0, UPT, UR6, 0x2, UPT ;  /* 0x000000020600788c */ /* 0x000fe4000bf05270 */
[----:B------:R-:W-:Y:S01]  /*2ad0*/  ISETP.NE.AND P0, PT, R3, 0x2, PT ;  /* 0x000000020300780c */ /* 0x000fe20003f05270 */
[----:B------:R-:W-:Y:S06]  /*2ae0*/  UGETNEXTWORKID.BROADCAST [UR4], [UR5] ;  /* 0x00000000040073ca */ /* 0x000fec0008000100 */
[----:B------:R-:W-:Y:S02]  /*2af0*/  USEL UR4, URZ, 0x1, UP0 ;  /* 0x00000001ff047887 */ /* 0x000fe40008000000 */
[----:B------:R-:W-:-:S04]  /*2b00*/  USEL UR6, UR6, URZ, UP0 ;  /* 0x000000ff06067287 */ /* 0x000fc80008000000 */
[----:B------:R-:W-:Y:S02]  /*2b10*/  LOP3.LUT R12, R12, UR4, RZ, 0x3c, !PT ;  /* 0x000000040c0c7c12 */ /* 0x000fe4000f8e3cff */
[----:B-1----:R-:W-:-:S04]  /*2b20*/  SHF.L.U32 R5, R9, 0x1f, RZ ;  /* 0x0000001f09057819 */ /* 0x002fc800000006ff */
[----:B------:R-:W1:Y:S02]  /*2b30*/  SYNCS.PHASECHK.TRANS64.TRYWAIT P1, [R0+URZ+0x70], R5 ;  /* 0x00007005000075a7 */ /* 0x000e6400080211ff */
[----:B-1----:R-:W-:Y:S05]  /*2b40*/  @!P1 BRA `(.L_x_51) ;  /* 0x0000004800249947 */ /* 0x002fea0003800000 */
.L_x_129:
[----:B------:R-:W-:Y:S01]  /*2b50*/  LEA R4, R11, UR37, 0x4 ;  /* 0x000000250b047c11 */ /* 0x000fe2000f8e20ff */
[----:B-1----:R-:W-:Y:S01]  /*2b60*/  VIADD R0, R0, 0x80 ;  /* 0x0000008000007836 */ /* 0x002fe20000000000 */
[----:B------:R-:W-:Y:S01]  /*2b70*/  SEL R3, R3, RZ, P0 ;  /* 0x000000ff03037207 */ /* 0x000fe20000000000 */
[----:B------:R-:W-:-:S03]  /*2b80*/  VIADD R11, R11, 0x1 ;  /* 0x000000010b0b7836 */ /* 0x000fc60000000000 */
[----:B------:R-:W1:Y:S01]  /*2b90*/  LDS.128 R4, [R4+0x100] ;  /* 0x0001000004047984 */ /* 0x000e620000000c00 */
[----:B------:R-:W-:Y:S02]  /*2ba0*/  PRMT R0, RZ, 0x654, R0 ;  /* 0x00000654ff007816 */ /* 0x000fe40000000000 */
[C---:B------:R-:W-:Y:S01]  /*2bb0*/  ISETP.NE.AND P1, PT, R11.reuse, 0x2, PT ;  /* 0x000000020b00780c */ /* 0x040fe20003f25270 */
[----:B------:R-:W-:Y:S01]  /*2bc0*/  @!PT LDS RZ, [RZ] ;  /* 0x00000000fffff984 */ /* 0x000fe20000000800 */
[----:B------:R-:W-:Y:S01]  /*2bd0*/  @!PT LDS RZ, [RZ] ;  /* 0x00000000fffff984 */ /* 0x000fe20000000800 */
[----:B------:R-:W-:Y:S01]  /*2be0*/  @!PT LDS RZ, [RZ] ;  /* 0x00000000fffff984 */ /* 0x000fe20000000800 */
[----:B------:R-:W-:Y:S01]  /*2bf0*/  @!PT LDS RZ, [RZ] ;  /* 0x00000000fffff984 */ /* 0x000fe20000000800 */
[----:B------:R2:W-:Y:S06]  /*2c00*/  MEMBAR.ALL.CTA ;  /* 0x0000000000007992 */ /* 0x0005ec0000008000 */
[----:B--2---:R-:W2:Y:S01]  /*2c10*/  FENCE.VIEW.ASYNC.S ;  /* 0x00000000000073c6 */ /* 0x004ea20000000000 */
[----:B------:R-:W-:Y:S01]  /*2c20*/  SEL R11, R11, RZ, P1 ;  /* 0x000000ff0b0b7207 */ /* 0x000fe20000800000 */
[----:B--2---:R2:W-:Y:S01]  /*2c30*/  SYNCS.ARRIVE.TRANS64.RED.A1T0 RZ, [R0+URZ], RZ ;  /* 0x000000ff00ff79a7 */ /* 0x0045e200081004ff */
[----:B-1----:R-:W-:-:S02]  /*2c40*/  LOP3.LUT P3, RZ, R6, 0x1, RZ, 0xc0, !PT ;  /* 0x0000000106ff7812 */ /* 0x002fc4000786c0ff */
[----:B------:R-:W-:-:S04]  /*2c50*/  SEL R5, RZ, 0x1, P0 ;  /* 0x00000001ff057807 */ /* 0x000fc80000000000 */
[----:B------:R-:W-:Y:S02]  /*2c60*/  LOP3.LUT R8, R8, R5, RZ, 0x3c, !PT ;  /* 0x0000000508087212 */ /* 0x000fe400078e3cff */
[----:B--2---:R-:W-:-:S04]  /*2c70*/  SEL R0, RZ, 0x1, P1 ;  /* 0x00000001ff007807 */ /* 0x004fc80000800000 */
[----:B------:R-:W-:Y:S01]  /*2c80*/  LOP3.LUT R9, R9, R0, RZ, 0x3c, !PT ;  /* 0x0000000009097212 */ /* 0x000fe200078e3cff */
[----:B------:R-:W-:Y:S06]  /*2c90*/  @P3 BRA `(.L_x_52) ;  /* 0xfffffffc002c3947 */ /* 0x000fec000383ffff */
[----:B------:R-:W-:Y:S01]  /*2ca0*/  ULEA UR5, UR6, UR37, 0x3 ;  /* 0x0000002506057291 */ /* 0x000fe2000f8e18ff */
[----:B------:R-:W-:-:S08]  /*2cb0*/  SHF.L.U32 R3, R12, 0x1f, RZ ;  /* 0x0000001f0c037819 */ /* 0x000fd000000006ff */
[----:B------:R-:W1:Y:S02]  /*2cc0*/  SYNCS.PHASECHK.TRANS64 P0, [UR5+0x80], R3 ;  /* 0x00008003ff0075a7 */ /* 0x000e640008001005 */
[----:B-1----:R-:W-:Y:S05]  /*2cd0*/  @P0 BRA `(.L_x_53) ;  /* 0x0000000000080947 */ /* 0x002fea0003800000 */
[----:B------:R-:W1:Y:S02]  /*2ce0*/  SYNCS.PHASECHK.TRANS64.TRYWAIT P0, [UR5+0x80], R3 ;  /* 0x00008003ff0075a7 */ /* 0x000e640008001105 */
[----:B-1----:R-:W-:Y:S05]  /*2cf0*/  @!P0 BRA `(.L_x_54) ;  /* 0x0000004400cc8947 */ /* 0x002fea0003800000 */
.L_x_53:
[----:B------:R-:W-:-:S04]  /*2d00*/  UIADD3 UR4, UPT, UPT, UR6, 0x1, URZ ;  /* 0x0000000106047890 */ /* 0x000fc8000fffe0ff */
[----:B------:R-:W-:-:S04]  /*2d10*/  UISETP.NE.AND UP0, UPT, UR4, 0x2, UPT ;  /* 0x000000020400788c */ /* 0x000fc8000bf05270 */
[----:B------:R-:W-:Y:S02]  /*2d20*/  USEL UR7, URZ, 0x1, UP0 ;  /* 0x00000001ff077887 */ /* 0x000fe40008000000 */
[----:B------:R-:W-:-:S04]  /*2d30*/  USEL UR4, UR4, URZ, UP0 ;  /* 0x000000ff04047287 */ /* 0x000fc80008000000 */
[----:B------:R-:W-:Y:S01]  /*2d40*/  ULEA UR4, UR4, UR37, 0x3 ;  /* 0x0000002504047291 */ /* 0x000fe2000f8e18ff */
[----:B-1----:R-:W-:-:S04]  /*2d50*/  LOP3.LUT R3, R12, UR7, RZ, 0x3c, !PT ;  /* 0x000000070c037c12 */ /* 0x002fc8000f8e3cff */
[----:B------:R-:W-:-:S04]  /*2d60*/  SHF.L.U32 R0, R3, 0x1f, RZ ;  /* 0x0000001f03007819 */ /* 0x000fc800000006ff */
[----:B------:R-:W1:Y:S02]  /*2d70*/  SYNCS.PHASECHK.TRANS64 P0, [UR4+0x80], R0 ;  /* 0x00008000ff0075a7 */ /* 0x000e640008001004 */
[----:B-1----:R-:W-:Y:S05]  /*2d80*/  @P0 EXIT ;  /* 0x000000000000094d */ /* 0x002fea0003800000 */
[----:B------:R-:W-:Y:S02]  /*2d90*/  SHF.L.U32 R3, R3, 0x1f, RZ ;  /* 0x0000001f03037819 */ /* 0x000fe400000006ff */
[----:B------:R-:W-:-:S07]  /*2da0*/  MOV R0, UR4 ;  /* 0x0000000400007c02 */ /* 0x000fce0008000f00 */
.L_x_55:
[----:B-1----:R1:W2:Y:S02]  /*2db0*/  SYNCS.PHASECHK.TRANS64.TRYWAIT P0, [R0+URZ+0x80], R3 ;  /* 0x00008003000075a7 */ /* 0x0022a400080011ff */
[----:B--2---:R-:W-:Y:S05]  /*2dc0*/  @!P0 NANOSLEEP.SYNCS 0x989680 ;  /* 0x009896800000895d */ /* 0x004fea0003900000 */
[----:B------:R-:W2:Y:S02]  /*2dd0*/  @!P0 SYNCS.PHASECHK.TRANS64 P0, [R0+URZ+0x80], R3 ;  /* 0x00008003000085a7 */ /* 0x000ea400080010ff */
[----:B--2---:R-:W-:Y:S05]  /*2de0*/  @P0 EXIT ;  /* 0x000000000000094d */ /* 0x004fea0003800000 */
[----:B------:R-:W-:Y:S05]  /*2df0*/  BRA `(.L_x_55) ;  /* 0xfffffffc00ec7947 */ /* 0x000fea000383ffff */
.L_x_48:
[----:B------:R-:W-:Y:S05]  /*2e00*/  BRA.U UP4, `(.L_x_56) ;  /* 0x0000001104847547 */ /* 0x000fea000b800000 */
[----:B------:R-:W-:Y:S01]  /*2e10*/  UMOV UR6, 0x40 ;  /* 0x0000004000067882 */ /* 0x000fe20000000000 */
[----:B------:R-:W-:Y:S01]  /*2e20*/  NOP ;  /* 0x0000000000007918 */ /* 0x000fe20000000000 */
[----:B------:R-:W-:Y:S01]  /*2e30*/  ULEA UR6, UR37, UR6, 0x18 ;  /* 0x0000000625067291 */ /* 0x000fe2000f8ec0ff */
[----:B------:R-:W-:Y:S02]  /*2e40*/  UMOV UR7, 0x400 ;  /* 0x0000040000077882 */ /* 0x000fe40000000000 */
[----:B------:R-:W-:-:S06]  /*2e50*/  ULEA UR37, UR37, UR7, 0x18 ;  /* 0x0000000725257291 */ /* 0x000fcc000f8ec0ff */
[----:B------:R-:W1:Y:S02]  /*2e60*/  LDS.U8 R2, [UR6+0x1c] ;  /* 0x00001c06ff027984 */ /* 0x000e640008000000 */
[----:B-1----:R-:W-:-:S13]  /*2e70*/  ISETP.NE.AND P0, PT, R2, RZ, PT ;  /* 0x000000ff0200720c */ /* 0x002fda0003f05270 */
[----:B------:R-:W-:Y:S05]  /*2e80*/  @P0 BRA `(.L_x_57) ;  /* 0x0000000400080947 */ /* 0x000fea0003800000 */
[----:B------:R-:W-:Y:S02]  /*2e90*/  UISETP.NE.U32.AND UP0, UPT, UR5, 0x1, UPT ;  /* 0x000000010500788c */ /* 0x000fe4000bf05070 */
[----:B------:R-:W-:-:S07]  /*2ea0*/  UIADD3 UR8, UPT, UPT, UR6, 0x8, URZ ;  /* 0x0000000806087890 */ /* 0x000fce000fffe0ff */
[----:B------:R-:W-:Y:S05]  /*2eb0*/  BRA.U !UP0, `(.L_x_58) ;  /* 0x00000001089c7547 */ /* 0x000fea000b800000 */
[----:B------:R-:W-:Y:S01]  /*2ec0*/  ELECT P0, URZ, PT ;  /* 0x0000000000ff782f */ /* 0x000fe20003800000 */
[----:B------:R-:W-:-:S12]  /*2ed0*/  BSSY B0, `(.L_x_58) ;  /* 0x0000025000007945 */ /* 0x000fd80003800000 */
[----:B------:R-:W-:Y:S05]  /*2ee0*/  @!P0 BRA `(.L_x_59) ;  /* 0x00000000008c8947 */ /* 0x000fea0003800000 */
[----:B------:R-:W-:-:S05]  /*2ef0*/  UMOV UR7, 0x10 ;  /* 0x0000001000077882 */ /* 0x000fca0000000000 */
[----:B------:R-:W-:Y:S04]  /*2f00*/  DEPBAR.LE SB1, 0x36 ;  /* 0x00009d800000791a */ /* 0x000fe80000000000 */
[----:B------:R-:W1:Y:S02]  /*2f10*/  UTCATOMSWS.2CTA.FIND_AND_SET.ALIGN UP1, UR7, UR7 ;  /* 0x00000007000775e3 */ /* 0x000e640008220800 */
[----:B-1----:R-:W-:Y:S01]  /*2f20*/  MOV R11, UR7 ;  /* 0x00000007000b7c02 */ /* 0x002fe20008000f00 */
[----:B------:R-:W-:Y:S06]  /*2f30*/  BRA.U UP1, `(.L_x_60) ;  /* 0x0000000101187547 */ /* 0x000fec000b800000 */
.L_x_61:
[----:B------:R-:W-:Y:S05]  /*2f40*/  NANOSLEEP 0x64 ;  /* 0x000000640000795d */ /* 0x000fea0003800000 */
[----:B------:R-:W-:-:S05]  /*2f50*/  UMOV UR7, 0x10 ;  /* 0x0000001000077882 */ /* 0x000fca0000000000 */
[----:B------:R-:W-:Y:S04]  /*2f60*/  DEPBAR.LE SB1, 0x36 ;  /* 0x00009d800000791a */ /* 0x000fe80000000000 */
[----:B------:R-:W1:Y:S02]  /*2f70*/  UTCATOMSWS.2CTA.FIND_AND_SET.ALIGN UP1, UR7, UR7 ;  /* 0x00000007000775e3 */ /* 0x000e640008220800 */
[----:B-1----:R-:W-:Y:S01]  /*2f80*/  MOV R11, UR7 ;  /* 0x00000007000b7c02 */ /* 0x002fe20008000f00 */
[----:B------:R-:W-:Y:S05]  /*2f90*/  BRA.U !UP1, `(.L_x_61) ;  /* 0xfffffffd09e87547 */ /* 0x000fea000b83ffff */
.L_x_60:
[----:B------:R-:W1:Y:S01]  /*2fa0*/  LDS R5, [UR6+0x10] ;  /* 0x00001006ff057984 */ /* 0x000e620008000800 */
[----:B------:R-:W-:Y:S01]  /*2fb0*/  IMAD.U32 R3, RZ, RZ, UR37 ;  /* 0x00000025ff037e24 */ /* 0x000fe2000f8e00ff */
[----:B------:R-:W-:-:S03]  /*2fc0*/  MOV R2, UR4 ;  /* 0x0000000400027c02 */ /* 0x000fc60008000f00 */
[----:B------:R-:W-:Y:S01]  /*2fd0*/  VIADD R3, R3, 0x120 ;  /* 0x0000012003037836 */ /* 0x000fe20000000000 */
[----:B-1----:R-:W-:-:S04]  /*2fe0*/  SHF.L.U32 R5, R5, 0x1f, RZ ;  /* 0x0000001f05057819 */ /* 0x002fc800000006ff */
[----:B------:R-:W1:Y:S02]  /*2ff0*/  SYNCS.PHASECHK.TRANS64.TRYWAIT P0, [UR6+0x8], R5 ;  /* 0x00000805ff0075a7 */ /* 0x000e640008001106 */
[----:B-1----:R-:W-:Y:S05]  /*3000*/  @P0 BRA `(.L_x_62) ;  /* 0x0000000000080947 */ /* 0x002fea0003800000 */
[----:B------:R-:W1:Y:S02]  /*3010*/  SYNCS.PHASECHK.TRANS64.TRYWAIT P0, [UR6+0x8], R5 ;  /* 0x00000805ff0075a7 */ /* 0x000e640008001106 */
[----:B-1----:R-:W-:Y:S05]  /*3020*/  @!P0 BRA `(.L_x_63) ;  /* 0x0000004400188947 */ /* 0x002fea0003800000 */
.L_x_62:
[----:B-1----:R-:W-:Y:S01]  /*3030*/  HFMA2 R4, -RZ, RZ, 0, 5.9604644775390625e-08 ;  /* 0x00000001ff047431 */ /* 0x002fe200000001ff */
[----:B------:R-:W-:Y:S01]  /*3040*/  UPRMT UR7, UR4, 0x654, UR8 ;  /* 0x0000065404077896 */ /* 0x000fe20008000008 */
[----:B------:R-:W-:Y:S01]  /*3050*/  IMAD.MOV.U32 R6, RZ, RZ, 0xffff ;  /* 0x0000ffffff067424 */ /* 0x000fe200078e00ff */
[----:B------:R-:W-:Y:S01]  /*3060*/  PRMT R2, R2, 0x654, R3 ;  /* 0x0000065402027816 */ /* 0x000fe20000000003 */
[----:B------:R-:W-:Y:S02]  /*3070*/  IMAD.MOV.U32 R5, RZ, RZ, 0x4 ;  /* 0x00000004ff057424 */ /* 0x000fe400078e00ff */
[----:B------:R-:W-:Y:S01]  /*3080*/  IMAD.SHL.U32 R9, R11, 0x20, RZ ;  /* 0x000000200b097824 */ /* 0x000fe200078e00ff */
[----:B------:R-:W-:Y:S02]  /*3090*/  MOV R3, UR7 ;  /* 0x0000000700037c02 */ /* 0x000fe40008000f00 */
[-C--:B------:R-:W-:Y:S01]  /*30a0*/  SHF.L.U32 R7, R6, R11.reuse, RZ ;  /* 0x0000000b06077219 */ /* 0x080fe200000006ff */
[----:B------:R1:W-:Y:S01]  /*30b0*/  SYNCS.ARRIVE.TRANS64.RED RZ, [UR7], R5 ;  /* 0x00000005ffff79a7 */ /* 0x0003e20008000407 */
[----:B------:R-:W-:Y:S01]  /*30c0*/  SHF.L.U32 R6, R4, R11, RZ ;  /* 0x0000000b04067219 */ /* 0x000fe200000006ff */
[----:B------:R1:W-:Y:S04]  /*30d0*/  STS [UR37+0x120], R9 ;  /* 0x00012009ff007988 */ /* 0x0003e80008000825 */
[----:B------:R1:W-:Y:S04]  /*30e0*/  STAS [R2.64], R11 ;  /* 0x0000000b02007dbd */ /* 0x0003e8000c0008ff */
[----:B------:R1:W-:Y:S04]  /*30f0*/  ATOMS.OR RZ, [UR6+0x14], R7 ;  /* 0x00001407ffff798c */ /* 0x0003e8000b000006 */
[----:B------:R1:W-:Y:S04]  /*3100*/  ATOMS.OR RZ, [UR6+0x18], R6 ;  /* 0x00001806ffff798c */ /* 0x0003e8000b000006 */
[----:B------:R1:W-:Y:S02]  /*3110*/  ATOMS.XOR RZ, [UR6+0x10], R4 ;  /* 0x00001004ffff798c */ /* 0x0003e4000b800006 */
.L_x_59:
[----:B------:R-:W-:Y:S05]  /*3120*/  BSYNC B0 ;  /* 0x0000000000007941 */ /* 0x000fea0003800000 */
.L_x_58:
[----:B------:R-:W-:Y:S05]  /*3130*/  BRA.U UP0, `(.L_x_64) ;  /* 0x00000001006c7547 */ /* 0x000fea000b800000 */
[----:B------:R-:W-:-:S03]  /*3140*/  UMOV UR7, 0xffffffff ;  /* 0xffffffff00077882 */ /* 0x000fc60000000000 */
[----:B------:R-:W-:Y:S05]  /*3150*/  BRA.DIV UR7, `(.L_x_65) ;  /* 0x0000004207e47947 */ /* 0x000fea000b800000 */
[----:B------:R-:W-:-:S13]  /*3160*/  ELECT P6, URZ, PT ;  /* 0x0000000000ff782f */ /* 0x000fda00038c0000 */
.L_x_133:
[----:B------:R-:W-:Y:S05]  /*3170*/  @!P6 BRA `(.L_x_64) ;  /* 0x00000000005ce947 */ /* 0x000fea0003800000 */
[----:B-1----:R-:W1:Y:S02]  /*3180*/  LDS R3, [UR6+0x10] ;  /* 0x00001006ff037984 */ /* 0x002e640008000800 */
[----:B-1----:R-:W-:-:S04]  /*3190*/  SHF.L.U32 R3, R3, 0x1f, RZ ;  /* 0x0000001f03037819 */ /* 0x002fc800000006ff */
[----:B------:R-:W1:Y:S02]  /*31a0*/  SYNCS.PHASECHK.TRANS64.TRYWAIT P0, [UR6+0x8], R3 ;  /* 0x00000803ff0075a7 */ /* 0x000e640008001106 */
[----:B-1----:R-:W-:Y:S05]  /*31b0*/  @P0 BRA `(.L_x_66) ;  /* 0x0000000000080947 */ /* 0x002fea0003800000 */
[----:B------:R-:W1:Y:S02]  /*31c0*/  SYNCS.PHASECHK.TRANS64.TRYWAIT P0, [UR6+0x8], R3 ;  /* 0x00000803ff0075a7 */ /* 0x000e640008001106 */
[----:B-1----:R-:W-:Y:S05]  /*31d0*/  @!P0 BRA `(.L_x_67) ;  /* 0x0000004000e48947 */ /* 0x002fea0003800000 */
.L_x_66:
[----:B------:R-:W2:Y:S01]  /*31e0*/  LDS R5, [UR37+0x120] ;  /* 0x00012025ff057984 */ /* 0x000ea20008000800 */
[----:B-1----:R-:W-:Y:S02]  /*31f0*/  HFMA2 R2, -RZ, RZ, 0, 5.9604644775390625e-08 ;  /* 0x00000001ff027431 */ /* 0x002fe400000001ff */
[----:B------:R-:W-:Y:S01]  /*3200*/  IMAD.MOV.U32 R3, RZ, RZ, 0xffff ;  /* 0x0000ffffff037424 */ /* 0x000fe200078e00ff */
[----:B------:R-:W-:Y:S01]  /*3210*/  UPRMT UR7, UR4, 0x654, UR8 ;  /* 0x0000065404077896 */ /* 0x000fe20008000008 */
[----:B--2---:R-:W-:-:S03]  /*3220*/  IMAD.SHL.U32 R4, R5, 0x20, RZ ;  /* 0x0000002005047824 */ /* 0x004fc600078e00ff */
[-C--:B------:R-:W-:Y:S02]  /*3230*/  SHF.L.U32 R3, R3, R5.reuse, RZ ;  /* 0x0000000503037219 */ /* 0x080fe400000006ff */
[----:B------:R-:W-:Y:S01]  /*3240*/  SHF.L.U32 R5, R2, R5, RZ ;  /* 0x0000000502057219 */ /* 0x000fe200000006ff */
[----:B------:R2:W-:Y:S04]  /*3250*/  STS [UR37+0x120], R4 ;  /* 0x00012004ff007988 */ /* 0x0005e80008000825 */
[----:B------:R2:W-:Y:S04]  /*3260*/  ATOMS.OR RZ, [UR6+0x14], R3 ;  /* 0x00001403ffff798c */ /* 0x0005e8000b000006 */
[----:B------:R2:W-:Y:S01]  /*3270*/  ATOMS.OR RZ, [UR6+0x18], R5 ;  /* 0x00001805ffff798c */ /* 0x0005e2000b000006 */
[----:B------:R-:W-:Y:S03]  /*3280*/  SYNCS.ARRIVE.TRANS64.RED.A1T0 RZ, [UR7], RZ ;  /* 0x000000ffffff79a7 */ /* 0x000fe60008100407 */
[----:B------:R2:W-:Y:S01]  /*3290*/  ATOMS.XOR RZ, [UR6+0x10], R2 ;  /* 0x00001002ffff798c */ /* 0x0005e2000b800006 */
[----:B------:R-:W-:Y:S05]  /*32a0*/  BRA `(.L_x_64) ;  /* 0x0000000000107947 */ /* 0x000fea0003800000 */
.L_x_57:
[----:B------:R-:W-:-:S05]  /*32b0*/  MOV R2, 0xffffffff ;  /* 0xffffffff00027802 */ /* 0x000fca0000000f00 */
[----:B------:R1:W-:Y:S02]  /*32c0*/  STS [UR37+0x120], R2 ;  /* 0x00012002ff007988 */ /* 0x0003e40008000825 */
[----:B-1----:R-:W-:Y:S02]  /*32d0*/  MOV R2, 0x32f0 ;  /* 0x000032f000027802 */ /* 0x002fe40000000f00 */
[----:B-----5:R-:W-:Y:S05]  /*32e0*/  CALL.REL.NOINC `($__internal_1_$__cuda_sm10x_tcgen05_guardrail_trap_phase_invalid_during_alloc) ;  /* 0x0000004400ec7944 */ /* 0x020fea0003c00000 */
.L_x_64:
[----:B------:R-:W-:Y:S05]  /*32f0*/  WARPSYNC.ALL ;  /* 0x0000000000007948 */ /* 0x000fea0003800000 */
[----:B------:R-:W3:Y:S01]  /*3300*/  S2UR UR8, SR_CgaCtaId ;  /* 0x00000000000879c3 */ /* 0x000ee20000008800 */
[----:B------:R-:W-:Y:S01]  /*3310*/  UMOV UR6, 0x400 ;  /* 0x0000040000067882 */ /* 0x000fe20000000000 */
[----:B------:R-:W-:-:S06]  /*3320*/  NOP ;  /* 0x0000000000007918 */ /* 0x000fcc0000000000 */
[----:B------:R-:W-:Y:S06]  /*3330*/  BAR.ARV 0x6, 0xa0 ;  /* 0x0182800000007b1d */ /* 0x000fec0000002000 */
[----:B------:R-:W-:Y:S01]  /*3340*/  LOP3.LUT R0, R0, 0xffff, RZ, 0xc0, !PT ;  /* 0x0000ffff00007812 */ /* 0x000fe200078ec0ff */
[----:B-1----:R-:W-:Y:S01]  /*3350*/  IMAD.MOV.U32 R9, RZ, RZ, 0x1 ;  /* 0x00000001ff097424 */ /* 0x002fe200078e00ff */
[----:B------:R-:W-:Y:S01]  /*3360*/  LOP3.LUT R8, R8, 0xffff, RZ, 0xc0, !PT ;  /* 0x0000ffff08087812 */ /* 0x000fe200078ec0ff */
[----:B------:R-:W-:Y:S01]  /*3370*/  UMOV UR22, URZ ;  /* 0x000000ff00167c82 */ /* 0x000fe20008000000 */
[----:B------:R-:W-:Y:S01]  /*3380*/  R2UR UR12, R0 ;  /* 0x00000000000c72ca */ /* 0x000fe200000e0000 */
[----:B------:R-:W-:Y:S01]  /*3390*/  UMOV UR21, URZ ;  /* 0x000000ff00157c82 */ /* 0x000fe20008000000 */
[----:B------:R-:W-:Y:S01]  /*33a0*/  R2UR UR13, R8 ;  /* 0x00000000080d72ca */ /* 0x000fe200000e0000 */
[----:B------:R-:W-:Y:S01]  /*33b0*/  IMAD.MOV.U32 R8, RZ, RZ, RZ ;  /* 0x000000ffff087224 */ /* 0x000fe200078e00ff */
[----:B------:R-:W-:-:S02]  /*33c0*/  UISETP.NE.AND UP2, UPT, UR5, URZ, UPT ;  /* 0x000000ff0500728c */ /* 0x000fc4000bf45270 */
[----:B---3--:R-:W-:Y:S01]  /*33d0*/  ULEA UR8, UR8, UR6, 0x18 ;  /* 0x0000000608087291 */ /* 0x008fe2000f8ec0ff */
[----:B------:R-:W1:Y:S03]  /*33e0*/  LDCU UR6, c[0x0][0x38c] ;  /* 0x00007180ff0677ac */ /* 0x000e660008000800 */
[----:B------:R-:W-:Y:S02]  /*33f0*/  UIADD3 UR14, UPT, UPT, UR8, 0x4400, URZ ;  /* 0x00004400080e7890 */ /* 0x000fe4000fffe0ff */
[----:B------:R-:W-:-:S03]  /*3400*/  UIADD3 UR15, UPT, UPT, UR8, 0x9400, URZ ;  /* 0x00009400080f7890 */ /* 0x000fc6000fffe0ff */
[----:B--2---:R-:W2:Y:S01]  /*3410*/  LDS R2, [UR8+0x120] ;  /* 0x00012008ff027984 */ /* 0x004ea20008000800 */
[----:B------:R-:W-:Y:S02]  /*3420*/  USHF.R.U32.HI UR14, URZ, 0x4, UR14 ;  /* 0x00000004ff0e7899 */ /* 0x000fe4000801160e */
[----:B------:R-:W-:Y:S02]  /*3430*/  USHF.R.U32.HI UR15, URZ, 0x4, UR15 ;  /* 0x00000004ff0f7899 */ /* 0x000fe4000801160f */
[----:B------:R-:W-:Y:S02]  /*3440*/  ULOP3.LUT UR14, UR14, 0x3fff, URZ, 0xc0, !UPT ;  /* 0x00003fff0e0e7892 */ /* 0x000fe4000f8ec0ff */
[----:B------:R-:W-:Y:S02]  /*3450*/  ULOP3.LUT UR15, UR15, 0x3fff, URZ, 0xc0, !UPT ;  /* 0x00003fff0f0f7892 */ /* 0x000fe4000f8ec0ff */
[----:B------:R-:W-:Y:S02]  /*3460*/  ULOP3.LUT UR14, UR14, 0x10000, URZ, 0xfc, !UPT ;  /* 0x000100000e0e7892 */ /* 0x000fe4000f8efcff */
[----:B-1----:R-:W-:-:S02]  /*3470*/  UIADD3 UR6, UPT, UPT, UR6, 0x1f, URZ ;  /* 0x0000001f06067890 */ /* 0x002fc4000fffe0ff */
[----:B------:R-:W-:Y:S02]  /*3480*/  ULOP3.LUT UR15, UR15, 0x10000, URZ, 0xfc, !UPT ;  /* 0x000100000f0f7892 */ /* 0x000fe4000f8efcff */
[----:B------:R-:W-:Y:S01]  /*3490*/  USHF.R.S32.HI UR7, URZ, 0x1f, UR6 ;  /* 0x0000001fff077899 */ /* 0x000fe20008011406 */
[----:B------:R-:W-:Y:S01]  /*34a0*/  UMOV UR20, URZ ;  /* 0x000000ff00147c82 */ /* 0x000fe20008000000 */
[----:B------:R-:W-:Y:S02]  /*34b0*/  UMOV UR26, 0x0 ;  /* 0x00000000001a7882 */ /* 0x000fe40000000000 */
[----:B------:R-:W-:Y:S01]  /*34c0*/  ULEA.HI UR7, UR7, UR6, URZ, 0x5 ;  /* 0x0000000607077291 */ /* 0x000fe2000f8f28ff */
[----:B------:R-:W-:-:S03]  /*34d0*/  UMOV UR27, 0x10100490 ;  /* 0x10100490001b7882 */ /* 0x000fc60000000000 */
[----:B------:R-:W-:-:S04]  /*34e0*/  USHF.R.S32.HI UR7, URZ, 0x5, UR7 ;  /* 0x00000005ff077899 */ /* 0x000fc80008011407 */
[----:B------:R-:W-:-:S04]  /*34f0*/  UISETP.LT.AND UP0, UPT, UR7, 0x1, UPT ;  /* 0x000000010700788c */ /* 0x000fc8000bf01270 */
[----:B------:R-:W-:Y:S01]  /*3500*/  USEL UR23, UR7, 0x1, !UP0 ;  /* 0x0000000107177887 */ /* 0x000fe2000c000000 */
[----:B--2---:R-:W-:Y:S02]  /*3510*/  R2UR UR24, R2 ;  /* 0x00000000021872ca */ /* 0x004fe400000e0000 */
[----:B------:R-:W-:-:S13]  /*3520*/  CS2R R2, SRZ ;  /* 0x0000000000027805 */ /* 0x000fda000001ff00 */
.L_x_75:
[C---:B------:R-:W-:Y:S02]  /*3530*/  LEA R0, R8.reuse, UR8, 0x3 ;  /* 0x0000000808007c11 */ /* 0x040fe4000f8e18ff */
[----:B------:R-:W-:Y:S02]  /*3540*/  SHF.L.U32 R5, R3, 0x1f, RZ ;  /* 0x0000001f03057819 */ /* 0x000fe400000006ff */
[----:B------:R-:W-:Y:S02]  /*3550*/  LEA R4, R8, UR8, 0x4 ;  /* 0x0000000808047c11 */ /* 0x000fe4000f8e20ff */
[----:B------:R-:W1:Y:S02]  /*3560*/  SYNCS.PHASECHK.TRANS64.TRYWAIT P0, [R0+URZ+0x70], R5 ;  /* 0x00007005000075a7 */ /* 0x000e6400080011ff */
[----:B-1-34-:R-:W-:Y:S05]  /*3570*/  @!P0 BRA `(.L_x_68) ;  /* 0x0000004000148947 */ /* 0x01afea0003800000 */
.L_x_134:
[----:B-1----:R-:W1:Y:S01]  /*3580*/  LDS.128 R4, [R4+0x100] ;  /* 0x0001000004047984 */ /* 0x002e620000000c00 */
[----:B------:R-:W-:Y:S02]  /*3590*/  VIADD R0, R0, 0x80 ;  /* 0x0000008000007836 */ /* 0x000fe40000000000 */
[----:B------:R-:W-:Y:S01]  /*35a0*/  VIADD R8, R8, 0x1 ;  /* 0x0000000108087836 */ /* 0x000fe20000000000 */
[----:B------:R-:W-:Y:S01]  /*35b0*/  @!PT LDS RZ, [RZ] ;  /* 0x00000000fffff984 */ /* 0x000fe20000000800 */
[----:B------:R-:W-:Y:S01]  /*35c0*/  @!PT LDS RZ, [RZ] ;  /* 0x00000000fffff984 */ /* 0x000fe20000000800 */
[----:B------:R-:W-:Y:S01]  /*35d0*/  @!PT LDS RZ, [RZ] ;  /* 0x00000000fffff984 */ /* 0x000fe20000000800 */
[----:B------:R-:W-:Y:S01]  /*35e0*/  @!PT LDS RZ, [RZ] ;  /* 0x00000000fffff984 */ /* 0x000fe20000000800 */
[----:B------:R2:W-:Y:S06]  /*35f0*/  MEMBAR.ALL.CTA ;  /* 0x0000000000007992 */ /* 0x0005ec0000008000 */
[----:B--2---:R-:W2:Y:S01]  /*3600*/  FENCE.VIEW.ASYNC.S ;  /* 0x00000000000073c6 */ /* 0x004ea20000000000 */
[----:B------:R-:W-:-:S04]  /*3610*/  PRMT R0, RZ, 0x654, R0 ;  /* 0x00000654ff007816 */ /* 0x000fc80000000000 */
[----:B--2---:R2:W-:Y:S01]  /*3620*/  SYNCS.ARRIVE.TRANS64.RED.A1T0 RZ, [R0+URZ], RZ ;  /* 0x000000ff00ff79a7 */ /* 0x0045e200081004ff */
[----:B-1----:R-:W-:Y:S01]  /*3630*/  LOP3.LUT P1, RZ, R6, 0x1, RZ, 0xc0, !PT ;  /* 0x0000000106ff7812 */ /* 0x002fe2000782c0ff */
[----:B--2---:R-:W-:-:S12]  /*3640*/  BRA.U UP2, `(.L_x_69) ;  /* 0x0000000102cc7547 */ /* 0x004fd8000b800000 */
[----:B------:R-:W1:Y:S01]  /*3650*/  LDCU UR6, c[0x0][0x38c] ;  /* 0x00007180ff0677ac */ /* 0x000e620008000800 */
[----:B------:R-:W-:Y:S02]  /*3660*/  PLOP3.LUT P2, PT, PT, PT, PT, 0x80, 0x8 ;  /* 0x000000000008781c */ /* 0x000fe40003f4f070 */
[----:B------:R-:W-:Y:S01]  /*3670*/  SHF.L.U32 R5, R9, 0x1f, RZ ;  /* 0x0000001f09057819 */ /* 0x000fe200000006ff */
[----:B------:R-:W-:Y:S02]  /*3680*/  ULEA UR11, UR22, UR8, 0x3 ;  /* 0x00000008160b7291 */ /* 0x000fe4000f8e18ff */
[----:B-1----:R-:W-:-:S06]  /*3690*/  UISETP.GE.AND UP0, UPT, UR6, 0x1, UPT ;  /* 0x000000010600788c */ /* 0x002fcc000bf06270 */
[----:B------:R-:W-:-:S05]  /*36a0*/  PLOP3.LUT P0, PT, PT, PT, UP0, 0x80, 0x8 ;  /* 0x000000000008781c */ /* 0x000fca0003f0f008 */
[----:B------:R-:W-:-:S08]  /*36b0*/  @UP0 ULEA UR6, UR21, UR8, 0x3 ;  /* 0x0000000815060291 */ /* 0x000fd0000f8e18ff */
[----:B------:R-:W-:-:S04]  /*36c0*/  @P0 SHF.L.U32 R0, R2, 0x1f, RZ ;  /* 0x0000001f02000819 */ /* 0x000fc800000006ff */
[----:B------:R1:W2:Y:S01]  /*36d0*/  @P0 SYNCS.PHASECHK.TRANS64.TRYWAIT P2, [UR6], R0 ;  /* 0x00000000ff0005a7 */ /* 0x0002a20008041106 */
[----:B------:R-:W3:Y:S02]  /*36e0*/  SYNCS.PHASECHK.TRANS64.TRYWAIT P0, [UR11+0xb0], R5 ;  /* 0x0000b005ff0075a7 */ /* 0x000ee4000800110b */
[----:B-123--:R-:W-:Y:S05]  /*36f0*/  @!P0 BRA `(.L_x_70) ;  /* 0x0000003c00c88947 */ /* 0x00efea0003800000 */
.L_x_136:
[----:B------:R-:W-:Y:S01]  /*3700*/  UMOV UR19, UR20 ;  /* 0x0000001400137c82 */ /* 0x000fe20008000000 */
[----:B------:R-:W-:Y:S05]  /*3710*/  BRA.U !UP0, `(.L_x_71) ;  /* 0x0000000108887547 */ /* 0x000fea000b800000 */
[----:B------:R-:W-:Y:S02]  /*3720*/  UIADD3 UR19, UPT, UPT, UR23, UR20, URZ ;  /* 0x0000001417137290 */ /* 0x000fe4000fffe0ff */
[----:B------:R-:W-:Y:S02]  /*3730*/  ULEA UR10, UR22, UR24, 0x6 ;  /* 0x00000018160a7291 */ /* 0x000fe4000f8e30ff */
[----:B------:R-:W-:Y:S01]  /*3740*/  UPLOP3.LUT UP3, UPT, UPT, UPT, UPT, 0x40, 0x4 ;  /* 0x000000000004789c */ /* 0x000fe20003f6e870 */
[----:B------:R-:W-:Y:S01]  /*3750*/  UMOV UR18, UR7 ;  /* 0x0000000700127c82 */ /* 0x000fe20008000000 */
[----:B------:R-:W-:-:S09]  /*3760*/  UMOV UR17, UR21 ;  /* 0x0000001500117c82 */ /* 0x000fd20008000000 */
.L_x_74:
[----:B--2---:R-:W-:Y:S01]  /*3770*/  ULEA UR9, UR17, UR8, 0x3 ;  /* 0x0000000811097291 */ /* 0x004fe2000f8e18ff */
[----:B---3--:R-:W-:Y:S11]  /*3780*/  @P2 BRA `(.L_x_72) ;  /* 0x00000000000c2947 */ /* 0x008ff60003800000 */
[----:B-1----:R-:W-:Y:S04]  /*3790*/  SHF.L.U32 R5, R2, 0x1f, RZ ;  /* 0x0000001f02057819 */ /* 0x002fe800000006ff */
[----:B------:R-:W1:Y:S02]  /*37a0*/  SYNCS.PHASECHK.TRANS64.TRYWAIT P0, [UR9], R5 ;  /* 0x00000005ff0075a7 */ /* 0x000e640008001109 */
[----:B-1----:R-:W-:Y:S05]  /*37b0*/  @!P0 BRA `(.L_x_73) ;  /* 0x0000003c00b08947 */ /* 0x002fea0003800000 */
.L_x_72:
[----:B------:R-:W-:Y:S01]  /*37c0*/  UISETP.NE.AND UP0, UPT, UR18, 0x1, UPT ;  /* 0x000000011200788c */ /* 0x000fe2000bf05270 */
[----:B------:R-:W-:Y:S01]  /*37d0*/  PLOP3.LUT P2, PT, PT, PT, PT, 0x80, 0x8 ;  /* 0x000000000008781c */ /* 0x000fe20003f4f070 */
[----:B------:R-:W-:Y:S02]  /*37e0*/  UIADD3 UR21, UPT, UPT, UR17, 0x1, URZ ;  /* 0x0000000111157890 */ /* 0x000fe4000fffe0ff */
[----:B------:R-:W-:Y:S02]  /*37f0*/  ULEA UR28, UR17, UR15, 0x6 ;  /* 0x0000000f111c7291 */ /* 0x000fe4000f8e30ff */
[----:B------:R-:W-:Y:S01]  /*3800*/  UISETP.NE.AND UP1, UPT, UR21, 0x5, UPT ;  /* 0x000000051500788c */ /* 0x000fe2000bf25270 */
[----:B------:R-:W-:Y:S01]  /*3810*/  PLOP3.LUT P0, PT, PT, PT, UP0, 0x80, 0x8 ;  /* 0x000000000008781c */ /* 0x000fe20003f0f008 */
[----:B------:R-:W-:Y:S02]  /*3820*/  ULEA UR30, UR17, UR14, 0x8 ;  /* 0x0000000e111e7291 */ /* 0x000fe4000f8e40ff */
[----:B------:R-:W-:Y:S02]  /*3830*/  USEL UR16, URZ, 0x1, UP1 ;  /* 0x00000001ff107887 */ /* 0x000fe40008800000 */
[----:B------:R-:W-:Y:S02]  /*3840*/  USEL UR21, UR21, URZ, UP1 ;  /* 0x000000ff15157287 */ /* 0x000fe40008800000 */
[----:B------:R-:W-:Y:S02]  /*3850*/  UIADD3 UR9, UPT, UPT, UR9, 0x28, URZ ;  /* 0x0000002809097890 */ /* 0x000fe4000fffe0ff */
[----:B------:R-:W-:Y:S01]  /*3860*/  @UP0 ULEA UR6, UR21, UR8, 0x3 ;  /* 0x0000000815060291 */ /* 0x000fe2000f8e18ff */
[----:B------:R-:W-:Y:S01]  /*3870*/  LOP3.LUT R2, R2, UR16, RZ, 0x3c, !PT ;  /* 0x0000001002027c12 */ /* 0x000fe2000f8e3cff */
[----:B------:R-:W-:Y:S01]  /*3880*/  UMOV UR29, 0xc0004010 ;  /* 0xc0004010001d7882 */ /* 0x000fe20000000000 */
[----:B------:R-:W-:Y:S01]  /*3890*/  UMOV UR31, 0xc0004010 ;  /* 0xc0004010001f7882 */ /* 0x000fe20000000000 */
[----:B------:R-:W-:Y:S01]  /*38a0*/  UIADD3 UR20, UPT, UPT, UR20, 0x1, URZ ;  /* 0x0000000114147890 */ /* 0x000fe2000fffe0ff */
[----:B-1----:R-:W-:Y:S01]  /*38b0*/  @P0 SHF.L.U32 R0, R2, 0x1f, RZ ;  /* 0x0000001f02000819 */ /* 0x002fe200000006ff */
[----:B------:R-:W-:Y:S02]  /*38c0*/  UIADD3 UR18, UPT, UPT, UR18, -0x1, URZ ;  /* 0xffffffff12127890 */ /* 0x000fe4000fffe0ff */
[----:B------:R-:W-:Y:S01]  /*38d0*/  UISETP.NE.AND UP0, UPT, UR20, UR19, UPT ;  /* 0x000000131400728c */ /* 0x000fe2000bf05270 */
[----:B------:R2:W3:Y:S01]  /*38e0*/  @P0 SYNCS.PHASECHK.TRANS64.TRYWAIT P2, [UR6], R0 ;  /* 0x00000000ff0005a7 */ /* 0x0004e20008041106 */
[----:B------:R2:W-:Y:S01]  /*38f0*/  UTCQMMA.2CTA gdesc[UR30], gdesc[UR28], tmem[UR10], tmem[UR26], idesc[UR27], UP3 ;  /* 0x00ff1a1c1e0075ea */ /* 0x0005e20009a0030a */
[----:B------:R-:W-:Y:S01]  /*3900*/  UPLOP3.LUT UP3, UPT, UPT, UPT, UPT, 0x80, 0x8 ;  /* 0x000000000008789c */ /* 0x000fe20003f6f070 */
[----:B------:R2:W-:Y:S01]  /*3910*/  UTCBAR.2CTA.MULTICAST [UR9], URZ, UR13 ;  /* 0x000000ff090073e9 */ /* 0x0005e2000820080d */
[----:B------:R-:W-:Y:S04]  /*3920*/  UMOV UR17, UR21 ;  /* 0x0000001500117c82 */ /* 0x000fe80008000000 */
[----:B------:R-:W-:Y:S05]  /*3930*/  BRA.U UP0, `(.L_x_74) ;  /* 0xfffffffd008c7547 */ /* 0x000fea000b83ffff */
.L_x_71:
[----:B------:R-:W-:Y:S01]  /*3940*/  UIADD3 UR11, UPT, UPT, UR11, 0x90, URZ ;  /* 0x000000900b0b7890 */ /* 0x000fe2000fffe0ff */
[----:B------:R-:W-:-:S08]  /*3950*/  UMOV UR20, UR19 ;  /* 0x0000001300147c82 */ /* 0x000fd00008000000 */
[----:B------:R4:W-:Y:S01]  /*3960*/  UTCBAR.2CTA.MULTICAST [UR11], URZ, UR12 ;  /* 0x000000ff0b0073e9 */ /* 0x0009e2000820080c */
[----:B------:R-:W-:Y:S02]  /*3970*/  NOP ;  /* 0x0000000000007918 */ /* 0x000fe40000000000 */
.L_x_69:
[----:B------:R-:W-:Y:S01]  /*3980*/  UIADD3 UR22, UPT, UPT, UR22, 0x1, URZ ;  /* 0x0000000116167890 */ /* 0x000fe2000fffe0ff */
[----:B------:R-:W-:-:S03]  /*3990*/  ISETP.NE.AND P0, PT, R8, 0x2, PT ;  /* 0x000000020800780c */ /* 0x000fc60003f05270 */
[----:B------:R-:W-:Y:S01]  /*39a0*/  UISETP.NE.AND UP0, UPT, UR22, 0x4, UPT ;  /* 0x000000041600788c */ /* 0x000fe2000bf05270 */
[----:B-12---:R-:W-:Y:S02]  /*39b0*/  SEL R0, RZ, 0x1, P0 ;  /* 0x00000001ff007807 */ /* 0x006fe40000000000 */
[----:B------:R-:W-:Y:S01]  /*39c0*/  SEL R8, R8, RZ, P0 ;  /* 0x000000ff08087207 */ /* 0x000fe20000000000 */
[----:B------:R-:W-:Y:S01]  /*39d0*/  USEL UR6, URZ, 0x1, UP0 ;  /* 0x00000001ff067887 */ /* 0x000fe20008000000 */
[----:B------:R-:W-:Y:S01]  /*39e0*/  LOP3.LUT R3, R3, R0, RZ, 0x3c, !PT ;  /* 0x0000000003037212 */ /* 0x000fe200078e3cff */
[----:B------:R-:W-:-:S04]  /*39f0*/  USEL UR22, UR22, URZ, UP0 ;  /* 0x000000ff16167287 */ /* 0x000fc80008000000 */
[----:B------:R-:W-:Y:S01]  /*3a00*/  LOP3.LUT R9, R9, UR6, RZ, 0x3c, !PT ;  /* 0x0000000609097c12 */ /* 0x000fe2000f8e3cff */
[----:B------:R-:W-:Y:S07]  /*3a10*/  @P1 BRA `(.L_x_75) ;  /* 0xfffffff800c41947 */ /* 0x000fee000383ffff */
[----:B------:R-:W1:Y:S01]  /*3a20*/  S2UR UR6, SR_CgaCtaId ;  /* 0x00000000000679c3 */ /* 0x000e620000008800 */
[----:B------:R-:W-:Y:S01]  /*3a30*/  ELECT P0, URZ, PT ;  /* 0x0000000000ff782f */ /* 0x000fe20003800000 */
[----:B------:R-:W-:Y:S01]  /*3a40*/  HFMA2 R0, -RZ, RZ, 0, 5.9604644775390625e-08 ;  /* 0x00000001ff007431 */ /* 0x000fe200000001ff */
[----:B------:R-:W-:-:S05]  /*3a50*/  UMOV UR7, 0x40 ;  /* 0x0000004000077882 */ /* 0x000fca0000000000 */
[----:B------:R-:W-:Y:S01]  /*3a60*/  UVIRTCOUNT.DEALLOC.SMPOOL 0x80 ;  /* 0x000000800000784c */ /* 0x000fe20000000000 */
[----:B------:R-:W-:Y:S02]  /*3a70*/  UISETP.NE.AND UP0, UPT, UR5, URZ, UPT ;  /* 0x000000ff0500728c */ /* 0x000fe4000bf05270 */
[----:B-1----:R-:W-:-:S09]  /*3a80*/  ULEA UR6, UR6, UR7, 0x18 ;  /* 0x0000000706067291 */ /* 0x002fd2000f8ec0ff */
[----:B------:R1:W-:Y:S01]  /*3a90*/  @P0 STS.U8 [UR6+0x1c], R0 ;  /* 0x00001c00ff000988 */ /* 0x0003e20008000006 */
[----:B------:R-:W-:Y:S05]  /*3aa0*/  BRA.U UP0, `(.L_x_76) ;  /* 0x0000000100a07547 */ /* 0x000fea000b800000 */
[----:B------:R-:W-:Y:S01]  /*3ab0*/  UIADD3 UR5, UPT, UPT, UR8, 0xb0, URZ ;  /* 0x000000b008057890 */ /* 0x000fe2000fffe0ff */
[----:B------:R-:W-:-:S03]  /*3ac0*/  SHF.L.U32 R3, R9, 0x1f, RZ ;  /* 0x0000001f09037819 */ /* 0x000fc600000006ff */
[----:B------:R-:W-:-:S09]  /*3ad0*/  ULEA UR7, UR22, UR5, 0x3 ;  /* 0x0000000516077291 */ /* 0x000fd2000f8e18ff */
[----:B------:R-:W2:Y:S02]  /*3ae0*/  SYNCS.PHASECHK.TRANS64.TRYWAIT P0, [UR7], R3 ;  /* 0x00000003ff0075a7 */ /* 0x000ea40008001107 */
[----:B--2---:R-:W-:Y:S05]  /*3af0*/  @!P0 BRA `(.L_x_77) ;  /* 0x0000003800f88947 */ /* 0x004fea0003800000 */
.L_x_139:
        /* <DEDUP_REMOVED lines=9> */
.L_x_141:
        /* <DEDUP_REMOVED lines=9> */
.L_x_143:
[----:B------:R-:W-:-:S04]  /*3c20*/  UIADD3 UR9, UPT, UPT, UR9, 0x1, URZ ;  /* 0x0000000109097890 */ /* 0x000fc8000fffe0ff */
[----:B------:R-:W-:-:S04]  /*3c30*/  UISETP.NE.AND UP1, UPT, UR9, 0x4, UPT ;  /* 0x000000040900788c */ /* 0x000fc8000bf25270 */
[----:B------:R-:W-:Y:S02]  /*3c40*/  USEL UR7, URZ, 0x1, UP1 ;  /* 0x00000001ff077887 */ /* 0x000fe40008800000 */
[----:B------:R-:W-:-:S04]  /*3c50*/  USEL UR9, UR9, URZ, UP1 ;  /* 0x000000ff09097287 */ /* 0x000fc80008800000 */
[----:B------:R-:W-:Y:S01]  /*3c60*/  ULEA UR9, UR9, UR5, 0x3 ;  /* 0x0000000509097291 */ /* 0x000fe2000f8e18ff */
[----:B-1----:R-:W-:-:S04]  /*3c70*/  LOP3.LUT R3, R2, UR7, RZ, 0x3c, !PT ;  /* 0x0000000702037c12 */ /* 0x002fc8000f8e3cff */
[----:B------:R-:W-:Y:S01]  /*3c80*/  SHF.L.U32 R3, R3, 0x1f, RZ ;  /* 0x0000001f03037819 */ /* 0x000fe200000006ff */
[----:B------:R-:W-:-:S04]  /*3c90*/  IMAD.U32 R0, RZ, RZ, UR9 ;  /* 0x00000009ff007e24 */ /* 0x000fc8000f8e00ff */
[----:B------:R1:W2:Y:S03]  /*3ca0*/  SYNCS.PHASECHK.TRANS64.TRYWAIT P0, [R0+URZ], R3 ;  /* 0x00000003000075a7 */ /* 0x0002a600080011ff */
[----:B--2---:R-:W-:Y:S05]  /*3cb0*/  @!P0 NANOSLEEP.SYNCS 0x989680 ;  /* 0x009896800000895d */ /* 0x004fea0003900000 */
[----:B------:R-:W2:Y:S02]  /*3cc0*/  @!P0 SYNCS.PHASECHK.TRANS64 P0, [R0+URZ], R3 ;  /* 0x00000003000085a7 */ /* 0x000ea400080010ff */
[----:B--2---:R-:W-:Y:S05]  /*3cd0*/  @P0 BRA `(.L_x_80) ;  /* 0x0000000000200947 */ /* 0x004fea0003800000 */
.L_x_81:
[----:B--2---:R2:W1:Y:S02]  /*3ce0*/  SYNCS.PHASECHK.TRANS64.TRYWAIT P0, [R0+URZ], R3 ;  /* 0x00000003000075a7 */ /* 0x00446400080011ff */
[----:B-1----:R-:W-:Y:S05]  /*3cf0*/  @!P0 NANOSLEEP.SYNCS 0x989680 ;  /* 0x009896800000895d */ /* 0x002fea0003900000 */
[----:B------:R-:W1:Y:S02]  /*3d00*/  @!P0 SYNCS.PHASECHK.TRANS64 P0, [R0+URZ], R3 ;  /* 0x00000003000085a7 */ /* 0x000e6400080010ff */
[----:B-1----:R-:W-:Y:S05]  /*3d10*/  @!P0 BRA `(.L_x_81) ;  /* 0xfffffffc00f08947 */ /* 0x002fea000383ffff */
[----:B------:R-:W-:Y:S05]  /*3d20*/  BRA `(.L_x_80) ;  /* 0x00000000000c7947 */ /* 0x000fea0003800000 */
.L_x_76:
[----:B------:R-:W-:-:S04]  /*3d30*/  UIADD3 UR5, UPT, UPT, UR8, 0xf0, URZ ;  /* 0x000000f008057890 */ /* 0x000fc8000fffe0ff */
[----:B------:R-:W-:-:S09]  /*3d40*/  UPRMT UR5, UR4, 0x654, UR5 ;  /* 0x0000065404057896 */ /* 0x000fd20008000005 */
[----:B------:R-:W-:Y:S03]  /*3d50*/  SYNCS.ARRIVE.TRANS64.RED.A1T0 RZ, [UR5], RZ ;  /* 0x000000ffffff79a7 */ /* 0x000fe60008100405 */
.L_x_80:
[----:B-12---:R-:W-:Y:S01]  /*3d60*/  SHF.L.U32 R3, RZ, 0x1f, RZ ;  /* 0x0000001fff037819 */ /* 0x006fe200000006ff */
[----:B------:R-:W-:Y:S01]  /*3d70*/  UIADD3 UR5, UPT, UPT, UR8, 0xf0, URZ ;  /* 0x000000f008057890 */ /* 0x000fe2000fffe0ff */
[----:B------:R-:W-:Y:S02]  /*3d80*/  PLOP3.LUT P0, PT, PT, PT, UP0, 0x80, 0x8 ;  /* 0x000000000008781c */ /* 0x000fe40003f0f008 */
[----:B------:R-:W1:Y:S02]  /*3d90*/  SYNCS.PHASECHK.TRANS64.TRYWAIT P1, [UR8+0xf0], R3 ;  /* 0x0000f003ff0075a7 */ /* 0x000e640008021108 */
[----:B-1----:R-:W-:Y:S09]  /*3da0*/  @!P1 BRA `(.L_x_82) ;  /* 0x0000003800949947 */ /* 0x002ff20003800000 */
.L_x_145:
[----:B------:R-:W-:Y:S01]  /*3db0*/  @!UP0 UPRMT UR5, UR4, 0x654, UR5 ;  /* 0x0000065404058896 */ /* 0x000fe20008000005 */
[----:B------:R-:W-:Y:S02]  /*3dc0*/  UMOV UR8, 0xffff ;  /* 0x0000ffff00087882 */ /* 0x000fe40000000000 */
[----:B------:R-:W-:-:S06]  /*3dd0*/  UMOV UR4, 0x1 ;  /* 0x0000000100047882 */ /* 0x000fcc0000000000 */
[----:B------:R-:W-:Y:S01]  /*3de0*/  @!P0 SYNCS.ARRIVE.TRANS64.RED.A1T0 RZ, [UR5], RZ ;  /* 0x000000ffffff89a7 */ /* 0x000fe20008100405 */
[----:B------:R-:W-:Y:S01]  /*3df0*/  NOP ;  /* 0x0000000000007918 */ /* 0x000fe20000000000 */
[----:B-1----:R-:W1:Y:S01]  /*3e00*/  LDS R0, [UR6+0x14] ;  /* 0x00001406ff007984 */ /* 0x002e620008000800 */
[----:B------:R-:W-:-:S04]  /*3e10*/  ULOP3.LUT UR5, UR24, 0xffff, URZ, 0xc0, !UPT ;  /* 0x0000ffff18057892 */ /* 0x000fc8000f8ec0ff */
[----:B------:R-:W-:-:S04]  /*3e20*/  USHF.R.U32.HI UR5, URZ, 0x5, UR5 ;  /* 0x00000005ff057899 */ /* 0x000fc80008011605 */
[----:B------:R-:W-:Y:S02]  /*3e30*/  USHF.L.U32 UR8, UR8, UR5, URZ ;  /* 0x0000000508087299 */ /* 0x000fe400080006ff */
[----:B------:R-:W-:-:S04]  /*3e40*/  USHF.L.U32 UR4, UR4, UR5, URZ ;  /* 0x0000000504047299 */ /* 0x000fc800080006ff */
[----:B-1----:R-:W-:-:S04]  /*3e50*/  LOP3.LUT R0, R0, UR8, RZ, 0xc0, !PT ;  /* 0x0000000800007c12 */ /* 0x002fc8000f8ec0ff */
[----:B------:R-:W-:-:S13]  /*3e60*/  ISETP.NE.AND P0, PT, R0, UR8, PT ;  /* 0x0000000800007c0c */ /* 0x000fda000bf05270 */
[----:B------:R-:W-:Y:S05]  /*3e70*/  @P0 BRA `(.L_x_83) ;  /* 0x0000000000580947 */ /* 0x000fea0003800000 */
[----:B------:R-:W1:Y:S02]  /*3e80*/  LDS R0, [UR6+0x18] ;  /* 0x00001806ff007984 */ /* 0x000e640008000800 */
[----:B-1----:R-:W-:-:S04]  /*3e90*/  LOP3.LUT R0, R0, UR4, RZ, 0xc0, !PT ;  /* 0x0000000400007c12 */ /* 0x002fc8000f8ec0ff */
[----:B------:R-:W-:-:S13]  /*3ea0*/  ISETP.NE.AND P0, PT, R0, UR4, PT ;  /* 0x0000000400007c0c */ /* 0x000fda000bf05270 */
[----:B------:R-:W-:Y:S05]  /*3eb0*/  @P0 BRA `(.L_x_84) ;  /* 0x00000000003c0947 */ /* 0x000fea0003800000 */
[----:B------:R-:W1:Y:S01]  /*3ec0*/  S2R R2, SR_LANEID ;  /* 0x0000000000027919 */ /* 0x000e620000000000 */
[----:B------:R-:W-:Y:S01]  /*3ed0*/  ULOP3.LUT UR8, URZ, UR8, URZ, 0x33, !UPT ;  /* 0x00000008ff087292 */ /* 0x000fe2000f8e33ff */
[----:B------:R-:W-:Y:S01]  /*3ee0*/  LOP3.LUT R4, RZ, UR4, RZ, 0x33, !PT ;  /* 0x00000004ff047c12 */ /* 0x000fe2000f8e33ff */
[----:B------:R-:W-:Y:S02]  /*3ef0*/  VOTEU.ANY UR7, UPT, PT ;  /* 0x0000000000077886 */ /* 0x000fe400038e0100 */
[----:B------:R-:W-:Y:S01]  /*3f00*/  UFLO.U32 UR7, UR7 ;  /* 0x00000007000772bd */ /* 0x000fe200080e0000 */
[----:B------:R-:W2:Y:S01]  /*3f10*/  REDUX UR4, R4 ;  /* 0x00000000040473c4 */ /* 0x000ea20000000000 */
[----:B------:R-:W-:-:S06]  /*3f20*/  IMAD.U32 R0, RZ, RZ, UR8 ;  /* 0x00000008ff007e24 */ /* 0x000fcc000f8e00ff */
[----:B------:R1:W-:Y:S01]  /*3f30*/  UTCATOMSWS.AND URZ, UR8 ;  /* 0x0000000800ff79e3 */ /* 0x0003e20008000000 */
[----:B------:R-:W3:Y:S01]  /*3f40*/  REDUX UR5, R0 ;  /* 0x00000000000573c4 */ /* 0x000ee20000000000 */
[----:B-1----:R-:W-:Y:S01]  /*3f50*/  ISETP.EQ.U32.AND P0, PT, R2, UR7, PT ;  /* 0x0000000702007c0c */ /* 0x002fe2000bf02070 */
[----:B--2---:R-:W-:Y:S01]  /*3f60*/  IMAD.U32 R2, RZ, RZ, UR4 ;  /* 0x00000004ff027e24 */ /* 0x004fe2000f8e00ff */
[----:B---3--:R-:W-:-:S11]  /*3f70*/  MOV R3, UR5 ;  /* 0x0000000500037c02 */ /* 0x008fd60008000f00 */
[----:B------:R1:W-:Y:S04]  /*3f80*/  @P0 ATOMS.AND RZ, [UR6+0x14], R3 ;  /* 0x00001403ffff098c */ /* 0x0003e8000a800006 */
[----:B------:R1:W-:Y:S01]  /*3f90*/  @P0 ATOMS.AND RZ, [UR6+0x18], R2 ;  /* 0x00001802ffff098c */ /* 0x0003e2000a800006 */
[----:B------:R-:W-:Y:S05]  /*3fa0*/  BRA `(.L_x_85) ;  /* 0x0000000000147947 */ /* 0x000fea0003800000 */
.L_x_84:
[----:B------:R-:W-:Y:S02]  /*3fb0*/  MOV R2, 0x3fd0 ;  /* 0x00003fd000027802 */ /* 0x000fe40000000f00 */
[----:B---345:R-:W-:Y:S05]  /*3fc0*/  CALL.REL.NOINC `($__internal_0_$__cuda_sm10x_tcgen05_guardrail_trap_col_being_dealloced_not_returned_by_alloc) ;  /* 0x0000003800a87944 */ /* 0x038fea0003c00000 */
[----:B------:R-:W-:Y:S05]  /*3fd0*/  BRA `(.L_x_85) ;  /* 0x0000000000087947 */ /* 0x000fea0003800000 */
.L_x_83:
[----:B------:R-:W-:Y:S02]  /*3fe0*/  MOV R2, 0x4000 ;  /* 0x0000400000027802 */ /* 0x000fe40000000f00 */
[----:B---345:R-:W-:Y:S05]  /*3ff0*/  CALL.REL.NOINC `($__internal_2_$__cuda_sm10x_tcgen05_guardrail_trap_unallocated_columns_being_dealloced) ;  /* 0x0000003800b47944 */ /* 0x038fea0003c00000 */
.L_x_85:
[----:B------:R-:W-:Y:S01]  /*4000*/  NOP ;  /* 0x0000000000007918 */ /* 0x000fe20000000000 */
[----:B----4-:R-:W-:Y:S05]  /*4010*/  EXIT ;  /* 0x000000000000794d */ /* 0x010fea0003800000 */
.L_x_56:
[----:B------:R-:W-:-:S09]  /*4020*/  UISETP.NE.OR UP5, UPT, UR10, 0x3, !UP5 ;  /* 0x000000030a00788c */ /* 0x000fd2000efa5670 */
[----:B------:R-:W-:Y:S05]  /*4030*/  BRA.U UP5, `(.L_x_86) ;  /* 0x0000000905c87547 */ /* 0x000fea000b800000 */
[----:B------:R-:W1:Y:S01]  /*4040*/  LDC R0, c[0x0][0xb30] ;  /* 0x0002cc00ff007b82 */ /* 0x000e620000000800 */
[----:B------:R-:W2:Y:S01]  /*4050*/  LDCU.64 UR8, c[0x0][0x888] ;  /* 0x00011100ff0877ac */ /* 0x000ea20008000a00 */
[----:B------:R-:W-:Y:S01]  /*4060*/  IMAD.MOV.U32 R30, RZ, RZ, 0x1 ;  /* 0x00000001ff1e7424 */ /* 0x000fe200078e00ff */
[----:B------:R-:W-:Y:S01]  /*4070*/  CS2R R28, SRZ ;  /* 0x00000000001c7805 */ /* 0x000fe2000001ff00 */
[----:B------:R-:W-:Y:S01]  /*4080*/  IMAD.MOV.U32 R25, RZ, RZ, 0x2000 ;  /* 0x00002000ff197424 */ /* 0x000fe200078e00ff */
[----:B------:R-:W3:Y:S03]  /*4090*/  LDCU.64 UR4, c[0x0][0x890] ;  /* 0x00011200ff0477ac */ /* 0x000ee60008000a00 */
[----:B------:R-:W4:Y:S01]  /*40a0*/  LDC R19, c[0x0][0x370] ;  /* 0x0000dc00ff137b82 */ /* 0x000f220000000800 */
[----:B------:R-:W-:Y:S01]  /*40b0*/  UMOV UR6, 0x400 ;  /* 0x0000040000067882 */ /* 0x000fe20000000000 */
[----:B------:R-:W-:-:S02]  /*40c0*/  UPLOP3.LUT UP1, UPT, UPT, UPT, UPT, 0x40, 0x4 ;  /* 0x000000000004789c */ /* 0x000fc40003f2e870 */
[----:B------:R-:W-:-:S04]  /*40d0*/  ULEA UR6, UR37, UR6, 0x18 ;  /* 0x0000000625067291 */ /* 0x000fc8000f8ec0ff */
[----:B------:R-:W4:Y:S01]  /*40e0*/  LDC R2, c[0x0][0xb0c] ;  /* 0x0002c300ff027b82 */ /* 0x000f220000000800 */
[----:B--2---:R-:W-:Y:S02]  /*40f0*/  UISETP.NE.U32.AND UP2, UPT, UR8, URZ, UPT ;  /* 0x000000ff0800728c */ /* 0x004fe4000bf45070 */
[----:B------:R-:W-:Y:S02]  /*4100*/  UIADD3 UR8, UPT, UPT, UR6, 0x50, URZ ;  /* 0x0000005006087890 */ /* 0x000fe4000fffe0ff */
[----:B---3--:R-:W-:-:S03]  /*4110*/  UISETP.NE.U32.AND UP3, UPT, UR4, URZ, UPT ;  /* 0x000000ff0400728c */ /* 0x008fc6000bf65070 */
[----:B------:R-:W2:Y:S01]  /*4120*/  LDC R18, c[0x0][0xb20] ;  /* 0x0002c800ff127b82 */ /* 0x000ea20000000800 */
[----:B-1----:R-:W-:Y:S01]  /*4130*/  ISETP.NE.AND P1, PT, R0, 0x1, PT ;  /* 0x000000010000780c */ /* 0x002fe20003f25270 */
[----:B------:R-:W-:Y:S02]  /*4140*/  UISETP.NE.AND.EX UP2, UPT, UR9, URZ, UPT, UP2 ;  /* 0x000000ff0900728c */ /* 0x000fe4000bf45320 */
[----:B------:R-:W-:Y:S02]  /*4150*/  UPRMT UR37, UR37, 0x654, UR8 ;  /* 0x0000065425257896 */ /* 0x000fe40008000008 */
[----:B------:R-:W-:Y:S02]  /*4160*/  UISETP.NE.AND.EX UP3, UPT, UR5, URZ, UPT, UP3 ;  /* 0x000000ff0500728c */ /* 0x000fe4000bf65330 */
[----:B------:R-:W1:Y:S08]  /*4170*/  LDC.64 R32, c[0x0][0x348] ;  /* 0x0000d200ff207b82 */ /* 0x000e700000000a00 */
[----:B------:R-:W3:Y:S08]  /*4180*/  LDC.64 R16, c[0x0][0xb10] ;  /* 0x0002c400ff107b82 */ /* 0x000ef00000000a00 */
[----:B------:R-:W1:Y:S08]  /*4190*/  LDC.64 R6, c[0x0][0xb18] ;  /* 0x0002c600ff067b82 */ /* 0x000e700000000a00 */
[----:B------:R-:W1:Y:S08]  /*41a0*/  LDC.64 R4, c[0x0][0xb28] ;  /* 0x0002ca00ff047b82 */ /* 0x000e700000000a00 */
[----:B--2-4-:R-:W1:Y:S02]  /*41b0*/  LDC R24, c[0x0][0x374] ;  /* 0x0000dd00ff187b82 */ /* 0x014e640000000800 */
.L_x_94:
[C---:B------:R-:W-:Y:S02]  /*41c0*/  LEA R0, R29.reuse, UR6, 0x3 ;  /* 0x000000061d007c11 */ /* 0x040fe4000f8e18ff */
[----:B------:R-:W-:Y:S02]  /*41d0*/  SHF.L.U32 R3, R28, 0x1f, RZ ;  /* 0x0000001f1c037819 */ /* 0x000fe400000006ff */
[----:B------:R-:W-:Y:S02]  /*41e0*/  LEA R20, R29, UR6, 0x4 ;  /* 0x000000061d147c11 */ /* 0x000fe4000f8e20ff */
[----:B--2---:R-:W2:Y:S02]  /*41f0*/  SYNCS.PHASECHK.TRANS64.TRYWAIT P0, [R0+URZ+0x70], R3 ;  /* 0x00007003000075a7 */ /* 0x004ea400080011ff */
[----:B--2---:R-:W-:Y:S05]  /*4200*/  @!P0 BRA `(.L_x_87) ;  /* 0x0000003400948947 */ /* 0x004fea0003800000 */
.L_x_146:
[----:B------:R-:W-:Y:S01]  /*4210*/  ISETP.GE.AND P0, PT, R72, 0x1, PT ;  /* 0x000000014800780c */ /* 0x000fe20003f06270 */
[----:B------:R-:W4:Y:S01]  /*4220*/  LDS.128 R20, [R20+0x100] ;  /* 0x0001000014147984 */ /* 0x000f220000000c00 */
[----:B------:R-:W-:Y:S01]  /*4230*/  ISETP.NE.U32.AND P4, PT, RZ, UR4, PT ;  /* 0x00000004ff007c0c */ /* 0x000fe2000bf85070 */
[----:B--2---:R-:W-:Y:S01]  /*4240*/  VIADD R0, R0, 0x80 ;  /* 0x0000008000007836 */ /* 0x004fe20000000000 */
[----:B------:R-:W-:Y:S02]  /*4250*/  SHF.L.U32 R26, R30, 0x1f, RZ ;  /* 0x0000001f1e1a7819 */ /* 0x000fe400000006ff */
[----:B------:R-:W-:Y:S02]  /*4260*/  ISETP.NE.AND.EX P4, PT, RZ, UR5, PT, P4 ;  /* 0x00000005ff007c0c */ /* 0x000fe4000bf85340 */
[----:B------:R-:W-:Y:S01]  /*4270*/  PRMT R0, RZ, 0x654, R0 ;  /* 0x00000654ff007816 */ /* 0x000fe20000000000 */
[----:B------:R-:W-:Y:S01]  /*4280*/  @!PT LDS RZ, [RZ] ;  /* 0x00000000fffff984 */ /* 0x000fe20000000800 */
[----:B------:R-:W-:Y:S01]  /*4290*/  @!PT LDS RZ, [RZ] ;  /* 0x00000000fffff984 */ /* 0x000fe20000000800 */
[----:B------:R-:W-:Y:S01]  /*42a0*/  @!PT LDS RZ, [RZ] ;  /* 0x00000000fffff984 */ /* 0x000fe20000000800 */
[----:B------:R-:W-:Y:S01]  /*42b0*/  @!PT LDS RZ, [RZ] ;  /* 0x00000000fffff984 */ /* 0x000fe20000000800 */
[----:B------:R2:W-:Y:S06]  /*42c0*/  MEMBAR.ALL.CTA ;  /* 0x0000000000007992 */ /* 0x0005ec0000008000 */
[----:B--2---:R-:W2:Y:S02]  /*42d0*/  FENCE.VIEW.ASYNC.S ;  /* 0x00000000000073c6 */ /* 0x004ea40000000000 */
[----:B--2---:R2:W-:Y:S01]  /*42e0*/  SYNCS.ARRIVE.TRANS64.RED.A1T0 RZ, [R0+URZ], RZ ;  /* 0x000000ff00ff79a7 */ /* 0x0045e200081004ff */
[----:B----4-:R-:W-:Y:S11]  /*42f0*/  LOP3.LUT P3, RZ, R22, 0x1, RZ, 0xc0, !PT ;  /* 0x0000000116ff7812 */ /* 0x010ff6000786c0ff */
[----:B------:R-:W-:Y:S02]  /*4300*/  @!UPT UIADD3 URZ, UPT, UPT, URZ, URZ, URZ ;  /* 0x000000fffffff290 */ /* 0x000fe4000fffe0ff */
[----:B------:R-:W-:Y:S02]  /*4310*/  @P3 MOV R13, R20 ;  /* 0x00000014000d3202 */ /* 0x000fe40000000f00 */
[----:B------:R-:W-:Y:S01]  /*4320*/  @P3 LOP3.LUT R8, R21, 0xffff, RZ, 0xc0, !PT ;  /* 0x0000ffff15083812 */ /* 0x000fe200078ec0ff */
[----:B--2---:R-:W-:Y:S06]  /*4330*/  @!P0 BRA `(.L_x_88) ;  /* 0x0000000000a48947 */ /* 0x004fec0003800000 */
[----:B-1----:R-:W-:Y:S01]  /*4340*/  IMAD.HI.U32 R31, R24, R7, RZ ;  /* 0x00000007181f7227 */ /* 0x002fe200078e00ff */
[----:B------:R-:W-:Y:S02]  /*4350*/  ISETP.NE.AND P0, PT, R6, 0x1, PT ;  /* 0x000000010600780c */ /* 0x000fe40003f05270 */
[----:B------:R-:W-:Y:S01]  /*4360*/  ISETP.NE.AND P2, PT, R72, 0x1, PT ;  /* 0x000000014800780c */ /* 0x000fe20003f45270 */
[----:B---3--:R-:W-:Y:S01]  /*4370*/  IMAD.HI.U32 R34, R19, R16, RZ ;  /* 0x0000001013227227 */ /* 0x008fe200078e00ff */
[----:B------:R-:W-:Y:S02]  /*4380*/  SHF.R.U32.HI R31, RZ, R18, R31 ;  /* 0x00000012ff1f7219 */ /* 0x000fe4000001161f */
[----:B------:R-:W-:Y:S01]  /*4390*/  ISETP.NE.AND P5, PT, R2, 0x1, PT ;  /* 0x000000010200780c */ /* 0x000fe20003fa5270 */
[----:B------:R-:W-:Y:S01]  /*43a0*/  IMAD.HI.U32 R36, R13, R16, RZ ;  /* 0x000000100d247227 */ /* 0x000fe200078e00ff */
[----:B------:R-:W-:Y:S02]  /*43b0*/  SHF.R.U32.HI R34, RZ, R17, R34 ;  /* 0x00000011ff227219 */ /* 0x000fe40000011622 */
[----:B------:R-:W-:Y:S01]  /*43c0*/  SEL R3, R24, R31, !P0 ;  /* 0x0000001f18037207 */ /* 0x000fe20004000000 */
[C---:B------:R-:W-:Y:S01]  /*43d0*/  IMAD.HI.U32 R31, R8.reuse, R7, RZ ;  /* 0x00000007081f7227 */ /* 0x040fe200078e00ff */
[----:B------:R-:W-:Y:S02]  /*43e0*/  SEL R11, R19, R34, !P5 ;  /* 0x00000022130b7207 */ /* 0x000fe40006800000 */
[----:B------:R-:W-:Y:S01]  /*43f0*/  SHF.R.U32.HI R36, RZ, R17, R36 ;  /* 0x00000011ff247219 */ /* 0x000fe20000011624 */
[----:B------:R-:W-:Y:S01]  /*4400*/  IMAD.HI.U32 R38, R3, R4, RZ ;  /* 0x0000000403267227 */ /* 0x000fe200078e00ff */
[----:B------:R-:W-:Y:S03]  /*4410*/  SHF.R.U32.HI R31, RZ, R18, R31 ;  /* 0x00000012ff1f7219 */ /* 0x000fe6000001161f */
[----:B------:R-:W-:Y:S01]  /*4420*/  IMAD.HI.U32 R34, R11, R4, RZ ;  /* 0x000000040b227227 */ /* 0x000fe200078e00ff */
[----:B------:R-:W-:Y:S02]  /*4430*/  @P2 SHF.R.U32.HI R3, RZ, R5, R38 ;  /* 0x00000005ff032219 */ /* 0x000fe40000011626 */
[----:B------:R-:W-:Y:S02]  /*4440*/  SEL R9, R8, R31, !P0 ;  /* 0x0000001f08097207 */ /* 0x000fe40004000000 */
[----:B------:R-:W-:Y:S01]  /*4450*/  @P2 SHF.R.U32.HI R11, RZ, R5, R34 ;  /* 0x00000005ff0b2219 */ /* 0x000fe20000011622 */
[C---:B------:R-:W-:Y:S01]  /*4460*/  IMAD R10, R72.reuse, R3, RZ ;  /* 0x00000003480a7224 */ /* 0x040fe200078e02ff */
[----:B------:R-:W-:Y:S01]  /*4470*/  SEL R3, R13, R36, !P5 ;  /* 0x000000240d037207 */ /* 0x000fe20006800000 */
[C---:B------:R-:W-:Y:S03]  /*4480*/  IMAD.HI.U32 R14, R9.reuse, R4, RZ ;  /* 0x00000004090e7227 */ /* 0x040fe600078e00ff */
[----:B------:R-:W-:Y:S01]  /*4490*/  ISETP.GE.AND P0, PT, R9, R10, PT ;  /* 0x0000000a0900720c */ /* 0x000fe20003f06270 */
[C---:B------:R-:W-:Y:S01]  /*44a0*/  IMAD R12, R72.reuse, R11, RZ ;  /* 0x0000000b480c7224 */ /* 0x040fe200078e02ff */
[-C--:B------:R-:W-:Y:S04]  /*44b0*/  SHF.R.U32.HI R14, RZ, R5.reuse, R14 ;  /* 0x00000005ff0e7219 */ /* 0x080fe8000001160e */
[----:B------:R-:W-:Y:S02]  /*44c0*/  ISETP.GE.OR P0, PT, R3, R12, P0 ;  /* 0x0000000c0300720c */ /* 0x000fe40000706670 */
[----:B------:R-:W-:Y:S05]  /*44d0*/  SEL R15, R9, R14, !P2 ;  /* 0x0000000e090f7207 */ /* 0x000fea0005000000 */
[----:B------:R-:W-:Y:S04]  /*44e0*/  IMAD.MOV R14, RZ, RZ, -R15 ;  /* 0x000000ffff0e7224 */ /* 0x000fe800078e0a0f */
[----:B------:R-:W-:Y:S02]  /*44f0*/  IMAD R14, R72, R14, R9 ;  /* 0x0000000e480e7224 */ /* 0x000fe400078e0209 */
[C---:B------:R-:W-:Y:S05]  /*4500*/  @!P0 IMAD.HI.U32 R10, R3.reuse, R4, RZ ;  /* 0x00000004030a8227 */ /* 0x040fea00078e00ff */
[----:B------:R-:W-:Y:S04]  /*4510*/  @!P0 SHF.R.U32.HI R10, RZ, R5, R10 ;  /* 0x00000005ff0a8219 */ /* 0x000fe8000001160a */
[----:B------:R-:W-:Y:S01]  /*4520*/  @!P0 SEL R0, R3, R10, !P2 ;  /* 0x0000000a03008207 */ /* 0x000fe20005000000 */
[----:B------:R-:W-:Y:S03]  /*4530*/  IMAD.MOV R10, RZ, RZ, -R3 ;  /* 0x000000ffff0a7224 */ /* 0x000fe600078e0a03 */
[----:B------:R-:W-:Y:S01]  /*4540*/  @!P0 IADD3 R15, PT, PT, R15, -R0, RZ ;  /* 0x800000000f0f8210 */ /* 0x000fe20007ffe0ff */
[----:B------:R-:W-:Y:S01]  /*4550*/  @!P0 IMAD R0, R11, R14, R0 ;  /* 0x0000000e0b008224 */ /* 0x000fe200078e0200 */
[----:B------:R-:W-:Y:S01]  /*4560*/  IADD3 R11, PT, PT, -R9, RZ, RZ ;  /* 0x000000ff090b7210 */ /* 0x000fe20007ffe1ff */
[----:B------:R-:W-:Y:S02]  /*4570*/  IMAD R13, R2, R10, R13 ;  /* 0x0000000a020d7224 */ /* 0x000fe400078e020d */
[----:B------:R-:W-:Y:S02]  /*4580*/  @!P0 IMAD R9, R15, R72, R3 ;  /* 0x000000480f098224 */ /* 0x000fe400078e0203 */
[----:B------:R-:W-:Y:S02]  /*4590*/  @!P0 IMAD.MOV.U32 R3, RZ, RZ, R0 ;  /* 0x000000ffff038224 */ /* 0x000fe400078e0000 */
[----:B------:R-:W-:Y:S02]  /*45a0*/  IMAD R8, R6, R11, R8 ;  /* 0x0000000b06087224 */ /* 0x000fe400078e0208 */
[----:B------:R-:W-:Y:S02]  /*45b0*/  IMAD R13, R3, R2, R13 ;  /* 0x00000002030d7224 */ /* 0x000fe400078e020d */
[----:B------:R-:W-:Y:S02]  /*45c0*/  IMAD R8, R9, R6, R8 ;  /* 0x0000000609087224 */ /* 0x000fe400078e0208 */
.L_x_88:
[----:B------:R-:W-:Y:S05]  /*45d0*/  BRA.U UP1, `(.L_x_89) ;  /* 0x0000000101107547 */ /* 0x000fea000b800000 */
[----:B------:R-:W-:Y:S04]  /*45e0*/  MOV R0, UR7 ;  /* 0x0000000700007c02 */ /* 0x000fe80008000f00 */
[----:B------:R-:W-:Y:S04]  /*45f0*/  SHF.L.U32 R3, R0, 0x1f, RZ ;  /* 0x0000001f00037819 */ /* 0x000fe800000006ff */
[----:B------:R-:W2:Y:S02]  /*4600*/  SYNCS.PHASECHK.TRANS64.TRYWAIT P0, [UR6+0x68], R3 ;  /* 0x00006803ff0075a7 */ /* 0x000ea40008001106 */
[----:B--2---:R-:W-:Y:S05]  /*4610*/  @!P0 BRA `(.L_x_90) ;  /* 0x0000003000a48947 */ /* 0x004fea0003800000 */
.L_x_89:
[----:B------:R-:W-:Y:S05]  /*4620*/  BRA.U !UP3, `(.L_x_91) ;  /* 0x000000010b347547 */ /* 0x000fea000b800000 */
[----:B------:R-:W-:Y:S01]  /*4630*/  UPLOP3.LUT UP0, UPT, UPT, UPT, UP2, 0x80, 0x8 ;  /* 0x000000000008789c */ /* 0x000fe20003f0f020 */
[----:B--2---:R-:W-:Y:S02]  /*4640*/  HFMA2 R0, -RZ, RZ, 0, 5.9604644775390625e-08 ;  /* 0x00000001ff007431 */ /* 0x004fe400000001ff */
[----:B------:R-:W-:Y:S03]  /*4650*/  IMAD.MOV.U32 R165, RZ, RZ, 0x1 ;  /* 0x00000001ffa57424 */ /* 0x000fe600078e00ff */
[----:B------:R-:W-:Y:S05]  /*4660*/  PLOP3.LUT P0, PT, PT, PT, UP0, 0x80, 0x8 ;  /* 0x000000000008781c */ /* 0x000fea0003f0f008 */
[----:B------:R-:W2:Y:S01]  /*4670*/  @UP0 LDCU.64 UR10, c[0x0][0x888] ;  /* 0x00011100ff0a07ac */ /* 0x000ea20008000a00 */
[----:B------:R-:W-:Y:S07]  /*4680*/  @UP0 UIMAD UR8, UR36, UR4, URZ ;  /* 0x00000004240802a4 */ /* 0x000fee000f8e02ff */
[----:B------:R-:W-:Y:S01]  /*4690*/  @!P0 PRMT R165, R0, 0x7610, R165 ;  /* 0x0000761000a58816 */ /* 0x000fe200000000a5 */
[----:B--2---:R-:W-:Y:S03]  /*46a0*/  @UP0 UIMAD.WIDE UR10, UR8, 0x4, UR10 ;  /* 0x00000004080a08a5 */ /* 0x004fe6000f8e020a */
[----:B------:R-:W2:Y:S03]  /*46b0*/  @!UP0 LDCU UR8, c[0x0][0x880] ;  /* 0x00011000ff0887ac */ /* 0x000ea60008000800 */
[----:B------:R-:W-:Y:S01]  /*46c0*/  IMAD.U32 R10, RZ, RZ, UR10 ;  /* 0x0000000aff0a7e24 */ /* 0x000fe2000f8e00ff */
[----:B------:R-:W-:Y:S05]  /*46d0*/  MOV R11, UR11 ;  /* 0x0000000b000b7c02 */ /* 0x000fea0008000f00 */
[----:B-----5:R4:W5:Y:S02]  /*46e0*/  @P0 LDG.E R81, desc[UR40][R10.64] ;  /* 0x000000280a510981 */ /* 0x020964000c1e1900 */
[----:B--2-4-:R-:W-:Y:S07]  /*46f0*/  @!P0 IMAD.U32 R81, RZ, RZ, UR8 ;  /* 0x00000008ff518e24 */ /* 0x014fee000f8e00ff */
.L_x_91:
[----:B-----5:R-:W-:Y:S01]  /*4700*/  @!P4 FSETP.EQ.AND P5, PT, R81, RZ, PT ;  /* 0x000000ff5100c20b */ /* 0x020fe20003fa2000 */
[----:B------:R-:W-:Y:S01]  /*4710*/  @!UPT UIADD3 URZ, UPT, UPT, URZ, URZ, URZ ;  /* 0x000000fffffff290 */ /* 0x000fe2000fffe0ff */
[----:B------:R-:W-:Y:S11]  /*4720*/  @!P4 BRA `(.L_x_92) ;  /* 0x000000000014c947 */ /* 0x000ff60003800000 */
[----:B------:R-:W-:Y:S02]  /*4730*/  LOP3.LUT P0, RZ, R165, 0xff, RZ, 0xc0, !PT ;  /* 0x000000ffa5ff7812 */ /* 0x000fe4000780c0ff */
[----:B------:R-:W-:Y:S04]  /*4740*/  PLOP3.LUT P5, PT, PT, PT, UP0, 0x80, 0x8 ;  /* 0x000000000008781c */ /* 0x000fe80003faf008 */
[----:B------:R-:W-:Y:S07]  /*4750*/  PLOP3.LUT P5, PT, P5, PT, PT, 0x8, 0x80 ;  /* 0x000000000080781c */ /* 0x000fee0002fae170 */
[----:B------:R-:W-:Y:S11]  /*4760*/  @P0 FSETP.EQ.AND P5, PT, R81, RZ, PT ;  /* 0x000000ff5100020b */ /* 0x000ff60003fa2000 */
[----:B------:R-:W-:Y:S02]  /*4770*/  @!UPT UIADD3 URZ, UPT, UPT, URZ, URZ, URZ ;  /* 0x000000fffffff290 */ /* 0x000fe4000fffe0ff */
.L_x_92:
[----:B------:R-:W4:Y:S01]  /*4780*/  SYNCS.PHASECHK.TRANS64.TRYWAIT P4, [UR6+0x58], R26 ;  /* 0x0000581aff0075a7 */ /* 0x000f220008081106 */
[----:B------:R-:W-:Y:S01]  /*4790*/  @P3 SHF.R.U32.HI R27, RZ, 0x10, R21 ;  /* 0x00000010ff1b3819 */ /* 0x000fe20000011615 */
[----:B------:R-:W-:Y:S01]  /*47a0*/  VIADD R29, R29, 0x1 ;  /* 0x000000011d1d7836 */ /* 0x000fe20000000000 */
[----:B------:R-:W5:Y:S08]  /*47b0*/  LDC.64 R14, c[0x0][0xb10] ;  /* 0x0002c400ff0e7b82 */ /* 0x000f700000000a00 */
[----:B------:R-:W1:Y:S08]  /*47c0*/  LDC.64 R10, c[0x0][0xb18] ;  /* 0x0002c600ff0a7b82 */ /* 0x000e700000000a00 */
[----:B--2---:R-:W2:Y:S08]  /*47d0*/  @!P1 LDC R0, c[0x0][0xb20] ;  /* 0x0002c800ff009b82 */ /* 0x004eb00000000800 */
[----:B------:R-:W3:Y:S01]  /*47e0*/  @!P1 LDC R3, c[0x0][0xb0c] ;  /* 0x0002c300ff039b82 */ /* 0x000ee20000000800 */
[----:B-----5:R-:W-:Y:S05]  /*47f0*/  @!P1 IMAD.HI.U32 R14, R13, R14, RZ ;  /* 0x0000000e0d0e9227 */ /* 0x020fea00078e00ff */
[----:B------:R-:W-:Y:S01]  /*4800*/  @!P1 SHF.R.U32.HI R14, RZ, R15, R14 ;  /* 0x0000000fff0e9219 */ /* 0x000fe2000001160e */
[----:B-1----:R-:W-:Y:S01]  /*4810*/  @!P1 IMAD.HI.U32 R11, R8, R11, RZ ;  /* 0x0000000b080b9227 */ /* 0x002fe200078e00ff */
[----:B------:R-:W-:Y:S04]  /*4820*/  @!P1 ISETP.NE.AND P0, PT, R10, 0x1, PT ;  /* 0x000000010a00980c */ /* 0x000fe80003f05270 */
[----:B--2---:R-:W-:Y:S02]  /*4830*/  @!P1 SHF.R.U32.HI R9, RZ, R0, R11 ;  /* 0x00000000ff099219 */ /* 0x004fe4000001160b */
[----:B---3--:R-:W-:Y:S02]  /*4840*/  @!P1 ISETP.NE.AND P2, PT, R3, 0x1, PT ;  /* 0x000000010300980c */ /* 0x008fe40003f45270 */
[----:B------:R-:W-:Y:S02]  /*4850*/  @!P1 SEL R9, R8, R9, !P0 ;  /* 0x0000000908099207 */ /* 0x000fe40004000000 */
[----:B------:R-:W-:Y:S02]  /*4860*/  ELECT P0, URZ, PT ;  /* 0x0000000000ff782f */ /* 0x000fe40003800000 */
[----:B------:R-:W-:Y:S05]  /*4870*/  @!P1 SEL R14, R13, R14, !P2 ;  /* 0x0000000e0d0e9207 */ /* 0x000fea0005000000 */
[----:B------:R-:W-:Y:S02]  /*4880*/  @!P1 IMAD.IADD R0, R9, 0x1, -R14 ;  /* 0x0000000109009824 */ /* 0x000fe400078e0a0e */
[----:B------:R-:W-:Y:S02]  /*4890*/  @!P1 IMAD.IADD R9, R14, 0x1, -R9 ;  /* 0x000000010e099824 */ /* 0x000fe400078e0a09 */
[----:B------:R-:W-:Y:S02]  /*48a0*/  @!P1 IMAD R13, R0, R3, R13 ;  /* 0x00000003000d9224 */ /* 0x000fe400078e020d */
[----:B------:R-:W-:Y:S01]  /*48b0*/  @!P1 IMAD R8, R9, R10, R8 ;  /* 0x0000000a09089224 */ /* 0x000fe200078e0208 */
[----:B----4-:R-:W-:Y:S06]  /*48c0*/  @!P4 BRA `(.L_x_93) ;  /* 0x000000300010c947 */ /* 0x010fec0003800000 */
.L_x_149:
[----:B------:R-:W-:Y:S01]  /*48d0*/  PLOP3.LUT P5, PT, P5, P0, PT, 0xf2, 0x2f ;  /* 0x00000000002f781c */ /* 0x000fe20002fa1e72 */
[----:B------:R-:W-:Y:S01]  /*48e0*/  UMOV UR14, 0x0 ;  /* 0x00000000000e7882 */ /* 0x000fe20000000000 */
[----:B------:R-:W-:Y:S01]  /*48f0*/  LOP3.LUT R30, R30, 0x1, RZ, 0x3c, !PT ;  /* 0x000000011e1e7812 */ /* 0x000fe200078e3cff */
[----:B------:R-:W-:Y:S01]  /*4900*/  UMOV UR15, 0x10000000 ;  /* 0x10000000000f7882 */ /* 0x000fe20000000000 */
[----:B------:R-:W-:Y:S01]  /*4910*/  UMOV UR12, UR36 ;  /* 0x00000024000c7c82 */ /* 0x000fe20008000000 */
[----:B------:R-:W-:Y:S08]  /*4920*/  @P3 R2UR UR36, R27 ;  /* 0x000000001b2432ca */ /* 0x000ff000000e0000 */
[----:B-1----:R-:W-:Y:S01]  /*4930*/  @!P5 IADD3 R3, P0, PT, R32, 0x580, RZ ;  /* 0x000005802003d810 */ /* 0x002fe20007f1e0ff */
[----:B------:R-:W-:Y:S01]  /*4940*/  @!P5 IMAD.SHL.U32 R164, R164, 0x40, RZ ;  /* 0x00000040a4a4d824 */ /* 0x000fe200078e00ff */
[----:B------:R-:W-:Y:S01]  /*4950*/  VOTEU.ALL UP1, P5 ;  /* 0x0000000000ff7886 */ /* 0x000fe20002820000 */
[----:B------:R-:W-:Y:S01]  /*4960*/  @!P5 IMAD.SHL.U32 R155, R155, 0x80, RZ ;  /* 0x000000809b9bd824 */ /* 0x000fe200078e00ff */
[----:B------:R-:W-:Y:S01]  /*4970*/  @!P5 R2UR UR9, R3 ;  /* 0x000000000309d2ca */ /* 0x000fe200000e0000 */
[----:B------:R-:W-:Y:S01]  /*4980*/  @!P5 IMAD.X R0, RZ, RZ, R33, P0 ;  /* 0x000000ffff00d224 */ /* 0x000fe200000e0621 */
[----:B------:R-:W-:Y:S01]  /*4990*/  @!P5 R2UR UR10, R164 ;  /* 0x00000000a40ad2ca */ /* 0x000fe200000e0000 */
[----:B------:R-:W-:Y:S01]  /*49a0*/  IMAD.IADD R164, R8, 0x1, R143 ;  /* 0x0000000108a47824 */ /* 0x000fe200078e028f */
[----:B------:R-:W-:Y:S01]  /*49b0*/  @!P5 R2UR UR11, R155 ;  /* 0x000000009b0bd2ca */ /* 0x000fe200000e0000 */
[----:B------:R-:W-:Y:S01]  /*49c0*/  IMAD.IADD R155, R13, 0x1, R154 ;  /* 0x000000010d9b7824 */ /* 0x000fe200078e029a */
[----:B------:R-:W-:Y:S02]  /*49d0*/  @!P5 R2UR UR8, R0 ;  /* 0x000000000008d2ca */ /* 0x000fe400000e0000 */
[C---:B------:R-:W-:Y:S04]  /*49e0*/  ISETP.NE.AND P0, PT, R29.reuse, 0x2, PT ;  /* 0x000000021d00780c */ /* 0x040fe80003f05270 */
[----:B------:R-:W-:Y:S01]  /*49f0*/  SEL R3, RZ, 0x1, P0 ;  /* 0x00000001ff037807 */ /* 0x000fe20000000000 */
[----:B------:R-:W-:Y:S01]  /*4a00*/  IMAD.U32 R10, RZ, RZ, UR9 ;  /* 0x00000009ff0a7e24 */ /* 0x000fe2000f8e00ff */
[----:B------:R-:W-:Y:S01]  /*4a10*/  @!UP1 UIADD3 UR9, UPT, UPT, UR6, 0x50, URZ ;  /* 0x0000005006099890 */ /* 0x000fe2000fffe0ff */
[----:B------:R-:W-:Y:S02]  /*4a20*/  SEL R29, R29, RZ, P0 ;  /* 0x000000ff1d1d7207 */ /* 0x000fe40000000000 */
[----:B------:R-:W-:Y:S02]  /*4a30*/  LOP3.LUT R28, R28, R3, RZ, 0x3c, !PT ;  /* 0x000000031c1c7212 */ /* 0x000fe400078e3cff */
[----:B------:R-:W-:Y:S01]  /*4a40*/  IMAD.U32 R11, RZ, RZ, UR8 ;  /* 0x00000008ff0b7e24 */ /* 0x000fe2000f8e00ff */
[----:B------:R-:W-:Y:S01]  /*4a50*/  @!P5 R2UR UR16, R10 ;  /* 0x000000000a10d2ca */ /* 0x000fe200000e0000 */
[----:B------:R-:W-:Y:S01]  /*4a60*/  @!UP1 UIADD3 UR8, UPT, UPT, UR6, 0x200, URZ ;  /* 0x0000020006089890 */ /* 0x000fe2000fffe0ff */
[----:B------:R-:W-:Y:S02]  /*4a70*/  VOTEU.ALL UP1, P5 ;  /* 0x0000000000ff7886 */ /* 0x000fe40002820000 */
[----:B------:R-:W-:Y:S11]  /*4a80*/  @!P5 R2UR UR17, R11 ;  /* 0x000000000b11d2ca */ /* 0x000ff600000e0000 */
[----:B------:R-:W-:Y:S02]  /*4a90*/  @!UPT UIADD3 URZ, UPT, UPT, URZ, URZ, URZ ;  /* 0x000000fffffff290 */ /* 0x000fe4000fffe0ff */
[----:B------:R2:W-:Y:S01]  /*4aa0*/  @!UP1 UTMALDG.3D [UR8], [UR16], desc[UR14] ;  /* 0x00000e08100095b4 */ /* 0x0005e20008011000 */
[----:B------:R2:W-:Y:S01]  /*4ab0*/  @!P5 SYNCS.ARRIVE.TRANS64.RED.A0TR RZ, [UR6+0x50], R25 ;  /* 0x00005019ffffd9a7 */ /* 0x0005e20008300406 */
[----:B------:R-:W-:Y:S01]  /*4ac0*/  UPLOP3.LUT UP1, UPT, UPT, UPT, UPT, 0x80, 0x8 ;  /* 0x000000000008789c */ /* 0x000fe20003f2f070 */
[----:B------:R-:W-:Y:S01]  /*4ad0*/  SYNCS.ARRIVE.TRANS64.RED.A1T0 RZ, [UR37], RZ ;  /* 0x000000ffffff79a7 */ /* 0x000fe20008100425 */
[----:B------:R-:W-:Y:S09]  /*4ae0*/  @P3 BRA `(.L_x_94) ;  /* 0xfffffff400b43947 */ /* 0x000ff2000383ffff */
[----:B------:R-:W-:Y:S07]  /*4af0*/  MOV R0, UR6 ;  /* 0x0000000600007c02 */ /* 0x000fee0008000f00 */
.L_x_95:
[----:B-1----:R-:W-:-:S04]  /*4b00*/  SHF.L.U32 R3, R30, 0x1f, RZ ;  /* 0x0000001f1e037819 */ /* 0x002fc800000006ff */
[----:B------:R1:W3:Y:S03]  /*4b10*/  SYNCS.PHASECHK.TRANS64.TRYWAIT P0, [R0+URZ+0x58], R3 ;  /* 0x00005803000075a7 */ /* 0x0002e600080011ff */
[----:B---3--:R-:W-:Y:S05]  /*4b20*/  @!P0 NANOSLEEP.SYNCS 0x989680 ;  /* 0x009896800000895d */ /* 0x008fea0003900000 */
[----:B------:R-:W3:Y:S02]  /*4b30*/  @!P0 SYNCS.PHASECHK.TRANS64 P0, [R0+URZ+0x58], R3 ;  /* 0x00005803000085a7 */ /* 0x000ee400080010ff */
[----:B--23--:R-:W-:Y:S05]  /*4b40*/  @P0 EXIT ;  /* 0x000000000000094d */ /* 0x00cfea0003800000 */
[----:B------:R-:W-:Y:S05]  /*4b50*/  BRA `(.L_x_95) ;  /* 0xfffffffc00e87947 */ /* 0x000fea000383ffff */
.L_x_86:
[----:B------:R-:W-:-:S06]  /*4b60*/  UISETP.GE.AND UP1, UPT, UR10, 0x4, UPT ;  /* 0x000000040a00788c */ /* 0x000fcc000bf26270 */
[----:B------:R-:W-:-:S13]  /*4b70*/  PLOP3.LUT P0, PT, PT, PT, UP1, 0x80, 0x8 ;  /* 0x000000000008781c */ /* 0x000fda0003f0f018 */
[----:B------:R-:W-:Y:S05]  /*4b80*/  @!P0 EXIT ;  /* 0x000000000000894d */ /* 0x000fea0003800000 */
[----:B------:R-:W-:Y:S01]  /*4b90*/  BAR.SYNC.DEFER_BLOCKING 0x6, 0xa0 ;  /* 0x0182800000007b1d */ /* 0x000fe20000010000 */
[C---:B------:R-:W-:Y:S02]  /*4ba0*/  IMAD.SHL.U32 R3, R166.reuse, 0x40, RZ ;  /* 0x00000040a6037824 */ /* 0x040fe400078e00ff */
[----:B------:R-:W-:Y:S02]  /*4bb0*/  HFMA2 R76, -RZ, RZ, 0, 0 ;  /* 0x00000000ff4c7431 */ /* 0x000fe400000001ff */
[C---:B------:R-:W-:Y:S01]  /*4bc0*/  IMAD.SHL.U32 R168, R166.reuse, 0x8, RZ ;  /* 0x00000008a6a87824 */ /* 0x040fe200078e00ff */
[----:B------:R-:W-:Y:S01]  /*4bd0*/  CS2R R174, SRZ ;  /* 0x0000000000ae7805 */ /* 0x000fe2000001ff00 */
[----:B------:R-:W-:Y:S01]  /*4be0*/  IMAD.U32 R79, R166, 0x10000, RZ ;  /* 0x00010000a64f7824 */ /* 0x000fe200078e00ff */
[----:B------:R-:W-:Y:S01]  /*4bf0*/  UMOV UR43, 0x400 ;  /* 0x00000400002b7882 */ /* 0x000fe20000000000 */
[----:B------:R-:W-:Y:S01]  /*4c00*/  LOP3.LUT R5, R3, 0x180, RZ, 0xc0, !PT ;  /* 0x0000018003057812 */ /* 0x000fe200078ec0ff */
[----:B------:R-:W-:Y:S01]  /*4c10*/  ULEA UR43, UR37, UR43, 0x18 ;  /* 0x0000002b252b7291 */ /* 0x000fe2000f8ec0ff */
[----:B------:R-:W1:Y:S01]  /*4c20*/  LDC R167, c[0x0][0x370] ;  /* 0x0000dc00ffa77b82 */ /* 0x000e620000000800 */
[----:B------:R-:W-:Y:S01]  /*4c30*/  LOP3.LUT R79, R79, 0x600000, RZ, 0xc0, !PT ;  /* 0x006000004f4f7812 */ /* 0x000fe200078ec0ff */
[----:B------:R-:W-:Y:S01]  /*4c40*/  IMAD.MOV.U32 R182, RZ, RZ, RZ ;  /* 0x000000ffffb67224 */ /* 0x000fe200078e00ff */
[----:B------:R-:W-:Y:S01]  /*4c50*/  LOP3.LUT R168, R5, 0x30, R168, 0xf8, !PT ;  /* 0x0000003005a87812 */ /* 0x000fe200078ef8a8 */
[----:B------:R-:W-:Y:S01]  /*4c60*/  UIADD3 UR4, UPT, UPT, UR43, 0x2200, URZ ;  /* 0x000022002b047890 */ /* 0x000fe2000fffe0ff */
[----:B------:R-:W-:Y:S01]  /*4c70*/  IMAD.MOV.U32 R173, RZ, RZ, RZ ;  /* 0x000000ffffad7224 */ /* 0x000fe200078e00ff */
[----:B------:R-:W2:Y:S01]  /*4c80*/  LDCU.64 UR46, c[0x0][0x348] ;  /* 0x00006900ff2e77ac */ /* 0x000ea20008000a00 */
[----:B------:R-:W-:Y:S01]  /*4c90*/  LOP3.LUT R168, R168, 0x1e40, R3, 0xf8, !PT ;  /* 0x00001e40a8a87812 */ /* 0x000fe200078ef803 */
[----:B------:R-:W3:Y:S01]  /*4ca0*/  LDC R74, c[0x0][0xb0c] ;  /* 0x0002c300ff4a7b82 */ /* 0x000ee20000000800 */
[----:B------:R-:W-:Y:S01]  /*4cb0*/  IMAD.SHL.U32 R3, R166, 0x10, RZ ;  /* 0x00000010a6037824 */ /* 0x000fe200078e00ff */
[----:B------:R-:W-:Y:S01]  /*4cc0*/  MOV R179, UR4 ;  /* 0x0000000400b37c02 */ /* 0x000fe20008000f00 */
[----:B------:R-:W4:Y:S03]  /*4cd0*/  LDCU.64 UR38, c[0x0][0x888] ;  /* 0x00011100ff2677ac */ /* 0x000f260008000a00 */
[C---:B------:R-:W-:Y:S01]  /*4ce0*/  LOP3.LUT R5, R3.reuse, 0x20, RZ, 0xc0, !PT ;  /* 0x0000002003057812 */ /* 0x040fe200078ec0ff */
[----:B------:R-:W2:Y:S01]  /*4cf0*/  LDS R0, [UR43+0x120] ;  /* 0x0001202bff007984 */ /* 0x000ea20008000800 */
[----:B------:R-:W1:Y:S01]  /*4d00*/  LDC R170, c[0x0][0xb20] ;  /* 0x0002c800ffaa7b82 */ /* 0x000e620000000800 */
[----:B------:R-:W-:Y:S01]  /*4d10*/  LOP3.LUT R3, R3, 0x40, RZ, 0xc0, !PT ;  /* 0x0000004003037812 */ /* 0x000fe200078ec0ff */
[----:B------:R-:W-:-:S06]  /*4d20*/  UIADD3 UR42, UPT, UPT, UR43, 0x200, URZ ;  /* 0x000002002b2a7890 */ /* 0x000fcc000fffe0ff */
[----:B------:R-:W1:Y:S08]  /*4d30*/  LDC R73, c[0x0][0xb30] ;  /* 0x0002cc00ff497b82 */ /* 0x000e700000000800 */
[----:B------:R-:W1:Y:S08]  /*4d40*/  LDC.64 R152, c[0x0][0xb10] ;  /* 0x0002c400ff987b82 */ /* 0x000e700000000a00 */
[----:B------:R-:W1:Y:S08]  /*4d50*/  LDC.64 R70, c[0x0][0xb18] ;  /* 0x0002c600ff467b82 */ /* 0x000e700000000a00 */
[----:B------:R-:W1:Y:S01]  /*4d60*/  LDC.64 R148, c[0x0][0x888] ;  /* 0x00022200ff947b82 */ /* 0x000e620000000a00 */
[----:B--2---:R-:W-:-:S07]  /*4d70*/  IMAD.IADD R79, R0, 0x1, R79 ;  /* 0x00000001004f7824 */ /* 0x004fce00078e024f */
[----:B------:R-:W2:Y:S01]  /*4d80*/  LDC.64 R68, c[0x0][0xb28] ;  /* 0x0002ca00ff447b82 */ /* 0x000ea20000000a00 */
[----:B------:R-:W-:-:S05]  /*4d90*/  VIADD R0, R168, UR43 ;  /* 0x0000002ba8007c36 */ /* 0x000fca0008000000 */
[--C-:B------:R-:W-:Y:S02]  /*4da0*/  IADD3 R178, PT, PT, -R5, 0x200, R0.reuse ;  /* 0x0000020005b27810 */ /* 0x100fe40007ffe100 */
[----:B------:R-:W1:Y:S01]  /*4db0*/  LDC.64 R150, c[0x0][0x890] ;  /* 0x00022400ff967b82 */ /* 0x000e620000000a00 */
[----:B------:R-:W-:Y:S02]  /*4dc0*/  IADD3 R177, PT, PT, -R3, 0x200, R0 ;  /* 0x0000020003b17810 */ /* 0x000fe40007ffe100 */
[----:B------:R-:W-:-:S05]  /*4dd0*/  IMAD.IADD R176, R178, 0x1, -R3 ;  /* 0x00000001b2b07824 */ /* 0x000fca00078e0a03 */
[----:B------:R-:W1:Y:S08]  /*4de0*/  LDC.64 R146, c[0x0][0x8b0] ;  /* 0x00022c00ff927b82 */ /* 0x000e700000000a00 */
[----:B------:R-:W1:Y:S08]  /*4df0*/  LDC.64 R144, c[0x0][0x8a8] ;  /* 0x00022a00ff907b82 */ /* 0x000e700000000a00 */
[----:B---34-:R-:W1:Y:S02]  /*4e00*/  LDC R172, c[0x0][0x374] ;  /* 0x0000dd00ffac7b82 */ /* 0x018e640000000800 */
.L_x_113:
[----:B------:R-:W-:Y:S02]  /*4e10*/  LEA R0, R182, UR43, 0x3 ;  /* 0x0000002bb6007c11 */ /* 0x000fe4000f8e18ff */
[----:B------:R-:W-:Y:S02]  /*4e20*/  SHF.L.U32 R3, R174, 0x1f, RZ ;  /* 0x0000001fae037819 */ /* 0x000fe400000006ff */
[----:B------:R-:W-:Y:S02]  /*4e30*/  LEA R16, R182, UR43, 0x4 ;  /* 0x0000002bb6107c11 */ /* 0x000fe4000f8e20ff */
[----:B------:R-:W3:Y:S02]  /*4e40*/  SYNCS.PHASECHK.TRANS64.TRYWAIT P0, [R0+URZ+0x70], R3 ;  /* 0x00007003000075a7 */ /* 0x000ee400080011ff */
[----:B-123--:R-:W-:Y:S05]  /*4e50*/  @!P0 BRA `(.L_x_96) ;  /* 0x0000002800c48947 */ /* 0x00efea0003800000 */
.L_x_150:
[----:B------:R-:W4:Y:S01]  /*4e60*/  LDC.64 R12, c[0x0][0xb10] ;  /* 0x0002c400ff0c7b82 */ /* 0x000f220000000a00 */
[----:B------:R-:W2:Y:S01]  /*4e70*/  LDS.128 R16, [R16+0x100] ;  /* 0x0001000010107984 */ /* 0x000ea20000000c00 */
[----:B-1----:R-:W-:Y:S01]  /*4e80*/  ISETP.NE.AND P1, PT, R73, 0x1, PT ;  /* 0x000000014900780c */ /* 0x002fe20003f25270 */
[----:B---3--:R-:W-:Y:S01]  /*4e90*/  VIADD R0, R0, 0x80 ;  /* 0x0000008000007836 */ /* 0x008fe20000000000 */
[----:B------:R-:W-:Y:S04]  /*4ea0*/  ISETP.GE.AND P0, PT, R72, 0x1, PT ;  /* 0x000000014800780c */ /* 0x000fe80003f06270 */
[----:B------:R-:W1:Y:S01]  /*4eb0*/  LDC.64 R10, c[0x0][0xb18] ;  /* 0x0002c600ff0a7b82 */ /* 0x000e620000000a00 */
[----:B------:R-:W-:Y:S01]  /*4ec0*/  PRMT R0, RZ, 0x654, R0 ;  /* 0x00000654ff007816 */ /* 0x000fe20000000000 */
[----:B------:R-:W-:Y:S01]  /*4ed0*/  @!PT LDS RZ, [RZ] ;  /* 0x00000000fffff984 */ /* 0x000fe20000000800 */
[----:B------:R-:W-:Y:S01]  /*4ee0*/  @!PT LDS RZ, [RZ] ;  /* 0x00000000fffff984 */ /* 0x000fe20000000800 */
[----:B------:R-:W-:Y:S01]  /*4ef0*/  @!PT LDS RZ, [RZ] ;  /* 0x00000000fffff984 */ /* 0x000fe20000000800 */
[----:B------:R-:W-:Y:S01]  /*4f00*/  @!PT LDS RZ, [RZ] ;  /* 0x00000000fffff984 */ /* 0x000fe20000000800 */
[----:B------:R3:W-:Y:S06]  /*4f10*/  MEMBAR.ALL.CTA ;  /* 0x0000000000007992 */ /* 0x0007ec0000008000 */
[----:B---3--:R-:W3:Y:S01]  /*4f20*/  FENCE.VIEW.ASYNC.S ;  /* 0x00000000000073c6 */ /* 0x008ee20000000000 */
[----:B------:R-:W1:Y:S08]  /*4f30*/  @!P1 LDC R14, c[0x0][0xb20] ;  /* 0x0002c800ff0e9b82 */ /* 0x000e700000000800 */
[----:B------:R-:W1:Y:S01]  /*4f40*/  @!P1 LDC R9, c[0x0][0xb0c] ;  /* 0x0002c300ff099b82 */ /* 0x000e620000000800 */
[----:B---3--:R3:W-:Y:S01]  /*4f50*/  SYNCS.ARRIVE.TRANS64.RED.A1T0 RZ, [R0+URZ], RZ ;  /* 0x000000ff00ff79a7 */ /* 0x0087e200081004ff */
[----:B--2---:R-:W-:Y:S04]  /*4f60*/  LOP3.LUT P4, RZ, R18, 0x1, RZ, 0xc0, !PT ;  /* 0x0000000112ff7812 */ /* 0x004fe8000788c0ff */
[----:B------:R-:W-:Y:S09]  /*4f70*/  P2R R180, PR, RZ, 0x10 ;  /* 0x00000010ffb47803 */ /* 0x000ff20000000000 */
[----:B------:R-:W-:Y:S02]  /*4f80*/  @P4 MOV R77, R16 ;  /* 0x00000010004d4202 */ /* 0x000fe40000000f00 */
[----:B------:R-:W-:Y:S01]  /*4f90*/  @P4 LOP3.LUT R75, R17, 0xffff, RZ, 0xc0, !PT ;  /* 0x0000ffff114b4812 */ /* 0x000fe200078ec0ff */
[----:B---34-:R-:W-:Y:S06]  /*4fa0*/  @!P0 BRA `(.L_x_97) ;  /* 0x0000000000a48947 */ /* 0x018fec0003800000 */
[----:B------:R-:W-:Y:S01]  /*4fb0*/  IMAD.HI.U32 R21, R172, R71, RZ ;  /* 0x00000047ac157227 */ /* 0x000fe200078e00ff */
[----:B------:R-:W-:Y:S02]  /*4fc0*/  ISETP.NE.AND P0, PT, R70, 0x1, PT ;  /* 0x000000014600780c */ /* 0x000fe40003f05270 */
[----:B------:R-:W-:Y:S01]  /*4fd0*/  ISETP.NE.AND P2, PT, R72, 0x1, PT ;  /* 0x000000014800780c */ /* 0x000fe20003f45270 */
[----:B------:R-:W-:Y:S01]  /*4fe0*/  IMAD.HI.U32 R20, R167, R152, RZ ;  /* 0x00000098a7147227 */ /* 0x000fe200078e00ff */
[----:B------:R-:W-:Y:S02]  /*4ff0*/  SHF.R.U32.HI R21, RZ, R170, R21 ;  /* 0x000000aaff157219 */ /* 0x000fe40000011615 */
[----:B------:R-:W-:Y:S01]  /*5000*/  ISETP.NE.AND P3, PT, R74, 0x1, PT ;  /* 0x000000014a00780c */ /* 0x000fe20003f65270 */
[----:B------:R-:W-:Y:S01]  /*5010*/  IMAD.HI.U32 R24, R77, R152, RZ ;  /* 0x000000984d187227 */ /* 0x000fe200078e00ff */
[----:B------:R-:W-:Y:S02]  /*5020*/  SHF.R.U32.HI R20, RZ, R153, R20 ;  /* 0x00000099ff147219 */ /* 0x000fe40000011614 */
[----:B------:R-:W-:Y:S01]  /*5030*/  SEL R3, R172, R21, !P0 ;  /* 0x00000015ac037207 */ /* 0x000fe20004000000 */
[----:B------:R-:W-:Y:S01]  /*5040*/  IMAD.HI.U32 R21, R75, R71, RZ ;  /* 0x000000474b157227 */ /* 0x000fe200078e00ff */
[----:B------:R-:W-:Y:S02]  /*5050*/  SEL R7, R167, R20, !P3 ;  /* 0x00000014a7077207 */ /* 0x000fe40005800000 */
[----:B------:R-:W-:Y:S01]  /*5060*/  SHF.R.U32.HI R24, RZ, R153, R24 ;  /* 0x00000099ff187219 */ /* 0x000fe20000011618 */
[-C--:B------:R-:W-:Y:S04]  /*5070*/  IMAD.HI.U32 R20, R3, R68.reuse, RZ ;  /* 0x0000004403147227 */ /* 0x080fe800078e00ff */
[----:B------:R-:W-:Y:S01]  /*5080*/  IMAD.HI.U32 R22, R7, R68, RZ ;  /* 0x0000004407167227 */ /* 0x000fe200078e00ff */
[-C--:B------:R-:W-:Y:S02]  /*5090*/  @P2 SHF.R.U32.HI R3, RZ, R69.reuse, R20 ;  /* 0x00000045ff032219 */ /* 0x080fe40000011614 */
[----:B------:R-:W-:Y:S02]  /*50a0*/  SHF.R.U32.HI R20, RZ, R170, R21 ;  /* 0x000000aaff147219 */ /* 0x000fe40000011615 */
[----:B------:R-:W-:Y:S01]  /*50b0*/  @P2 SHF.R.U32.HI R7, RZ, R69, R22 ;  /* 0x00000045ff072219 */ /* 0x000fe20000011616 */
[C---:B------:R-:W-:Y:S01]  /*50c0*/  IMAD R2, R72.reuse, R3, RZ ;  /* 0x0000000348027224 */ /* 0x040fe200078e02ff */
[----:B------:R-:W-:Y:S02]  /*50d0*/  SEL R5, R75, R20, !P0 ;  /* 0x000000144b057207 */ /* 0x000fe40004000000 */
[----:B------:R-:W-:Y:S01]  /*50e0*/  SEL R3, R77, R24, !P3 ;  /* 0x000000184d037207 */ /* 0x000fe20005800000 */
[----:B------:R-:W-:Y:S01]  /*50f0*/  IMAD R4, R72, R7, RZ ;  /* 0x0000000748047224 */ /* 0x000fe200078e02ff */
[C---:B------:R-:W-:Y:S01]  /*5100*/  ISETP.GE.AND P0, PT, R5.reuse, R2, PT ;  /* 0x000000020500720c */ /* 0x040fe20003f06270 */
[----:B------:R-:W-:Y:S03]  /*5110*/  IMAD.HI.U32 R6, R5, R68, RZ ;  /* 0x0000004405067227 */ /* 0x000fe600078e00ff */
[----:B------:R-:W-:Y:S01]  /*5120*/  ISETP.GE.OR P0, PT, R3, R4, P0 ;  /* 0x000000040300720c */ /* 0x000fe20000706670 */
[----:B------:R-:W-:Y:S01]  /*5130*/  IMAD.MOV R4, RZ, RZ, -R3 ;  /* 0x000000ffff047224 */ /* 0x000fe200078e0a03 */
[-C--:B------:R-:W-:Y:S03]  /*5140*/  SHF.R.U32.HI R6, RZ, R69.reuse, R6 ;  /* 0x00000045ff067219 */ /* 0x080fe60000011606 */
[----:B------:R-:W-:Y:S01]  /*5150*/  IMAD R77, R74, R4, R77 ;  /* 0x000000044a4d7224 */ /* 0x000fe200078e024d */
[----:B------:R-:W-:Y:S05]  /*5160*/  SEL R15, R5, R6, !P2 ;  /* 0x00000006050f7207 */ /* 0x000fea0005000000 */
[----:B------:R-:W-:Y:S02]  /*5170*/  IMAD.MOV R6, RZ, RZ, -R15 ;  /* 0x000000ffff067224 */ /* 0x000fe400078e0a0f */
[C---:B------:R-:W-:Y:S04]  /*5180*/  @!P0 IMAD.HI.U32 R2, R3.reuse, R68, RZ ;  /* 0x0000004403028227 */ /* 0x040fe800078e00ff */
[----:B------:R-:W-:Y:S01]  /*5190*/  IMAD R6, R72, R6, R5 ;  /* 0x0000000648067224 */ /* 0x000fe200078e0205 */
[----:B------:R-:W-:Y:S04]  /*51a0*/  @!P0 SHF.R.U32.HI R2, RZ, R69, R2 ;  /* 0x00000045ff028219 */ /* 0x000fe80000011602 */
[----:B------:R-:W-:Y:S02]  /*51b0*/  @!P0 SEL R0, R3, R2, !P2 ;  /* 0x0000000203008207 */ /* 0x000fe40005000000 */
[----:B------:R-:W-:Y:S02]  /*51c0*/  IADD3 R2, PT, PT, -R5, RZ, RZ ;  /* 0x000000ff05027210 */ /* 0x000fe40007ffe1ff */
[----:B------:R-:W-:Y:S01]  /*51d0*/  @!P0 IADD3 R8, PT, PT, R15, -R0, RZ ;  /* 0x800000000f088210 */ /* 0x000fe20007ffe0ff */
[----:B------:R-:W-:Y:S02]  /*51e0*/  @!P0 IMAD R0, R7, R6, R0 ;  /* 0x0000000607008224 */ /* 0x000fe400078e0200 */
[----:B------:R-:W-:Y:S02]  /*51f0*/  IMAD R75, R70, R2, R75 ;  /* 0x00000002464b7224 */ /* 0x000fe400078e024b */
[----:B------:R-:W-:Y:S02]  /*5200*/  @!P0 IMAD R5, R8, R72, R3 ;  /* 0x0000004808058224 */ /* 0x000fe400078e0203 */
[----:B------:R-:W-:Y:S04]  /*5210*/  @!P0 IMAD.MOV.U32 R3, RZ, RZ, R0 ;  /* 0x000000ffff038224 */ /* 0x000fe800078e0000 */
[----:B------:R-:W-:Y:S02]  /*5220*/  IMAD R77, R3, R74, R77 ;  /* 0x0000004a034d7224 */ /* 0x000fe400078e024d */
[----:B------:R-:W-:Y:S07]  /*5230*/  IMAD R75, R5, R70, R75 ;  /* 0x00000046054b7224 */ /* 0x000fee00078e024b */
.L_x_97:
[----:B------:R-:W-:Y:S01]  /*5240*/  @!P1 IMAD.HI.U32 R0, R77, R12, RZ ;  /* 0x0000000c4d009227 */ /* 0x000fe200078e00ff */
[----:B-1----:R-:W-:Y:S01]  /*5250*/  @!P1 ISETP.NE.AND P0, PT, R10, 0x1, PT ;  /* 0x000000010a00980c */ /* 0x002fe20003f05270 */
[----:B------:R-:W-:Y:S01]  /*5260*/  ULOP3.LUT UP0, URZ, UR42, 0x1b0, URZ, 0xc0, !UPT ;  /* 0x000001b02aff7892 */ /* 0x000fe2000f80c0ff */
[----:B------:R-:W-:Y:S01]  /*5270*/  @!P1 ISETP.NE.AND P2, PT, R9, 0x1, PT ;  /* 0x000000010900980c */ /* 0x000fe20003f45270 */
[----:B------:R-:W-:Y:S01]  /*5280*/  @!P1 IMAD.HI.U32 R3, R75, R11, RZ ;  /* 0x0000000b4b039227 */ /* 0x000fe200078e00ff */
[----:B------:R-:W-:Y:S02]  /*5290*/  @!P1 SHF.R.U32.HI R0, RZ, R13, R0 ;  /* 0x0000000dff009219 */ /* 0x000fe40000011600 */
[----:B------:R-:W-:Y:S01]  /*52a0*/  @P4 SHF.R.U32.HI R171, RZ, 0x10, R17 ;  /* 0x00000010ffab4819 */ /* 0x000fe20000011611 */
[----:B------:R-:W-:Y:S01]  /*52b0*/  VIADD R182, R182, 0x1 ;  /* 0x00000001b6b67836 */ /* 0x000fe20000000000 */
[----:B------:R-:W-:Y:S02]  /*52c0*/  @!P1 SHF.R.U32.HI R2, RZ, R14, R3 ;  /* 0x0000000eff029219 */ /* 0x000fe40000011603 */
[----:B------:R-:W-:Y:S02]  /*52d0*/  @!P1 SEL R3, R77, R0, !P2 ;  /* 0x000000004d039207 */ /* 0x000fe40005000000 */
[----:B------:R-:W-:Y:S05]  /*52e0*/  @!P1 SEL R2, R75, R2, !P0 ;  /* 0x000000024b029207 */ /* 0x000fea0004000000 */
[----:B------:R-:W-:Y:S02]  /*52f0*/  @!P1 IMAD.IADD R0, R2, 0x1, -R3 ;  /* 0x0000000102009824 */ /* 0x000fe400078e0a03 */
[----:B------:R-:W-:Y:S02]  /*5300*/  @!P1 IMAD.IADD R2, R3, 0x1, -R2 ;  /* 0x0000000103029824 */ /* 0x000fe400078e0a02 */
[----:B------:R-:W-:Y:S02]  /*5310*/  @!P1 IMAD R77, R0, R9, R77 ;  /* 0x00000009004d9224 */ /* 0x000fe400078e024d */
[----:B------:R-:W-:Y:S01]  /*5320*/  @!P1 IMAD R75, R2, R10, R75 ;  /* 0x0000000a024b9224 */ /* 0x000fe200078e024b */
[----:B------:R-:W-:Y:S06]  /*5330*/  BRA.U !UP0, `(.L_x_98) ;  /* 0x0000000108407547 */ /* 0x000fec000b800000 */
[----:B------:R-:W1:Y:S01]  /*5340*/  LDCU.64 UR8, c[0x4][0x80] ;  /* 0x01001000ff0877ac */ /* 0x000e620008000a00 */
[----:B------:R-:W-:Y:S01]  /*5350*/  MOV R3, 0x0 ;  /* 0x0000000000037802 */ /* 0x000fe20000000f00 */
[----:B------:R-:W-:Y:S02]  /*5360*/  HFMA2 R12, -RZ, RZ, 0, 5.9604644775390625e-08 ;  /* 0x00000001ff0c7431 */ /* 0x000fe400000001ff */
[----:B------:R-:W-:Y:S02]  /*5370*/  IMAD.MOV.U32 R8, RZ, RZ, 0x70 ;  /* 0x00000070ff087424 */ /* 0x000fe400078e00ff */
[----:B------:R-:W-:Y:S01]  /*5380*/  IMAD.MOV.U32 R13, RZ, RZ, RZ ;  /* 0x000000ffff0d7224 */ /* 0x000fe200078e00ff */
[----:B------:R-:W2:Y:S01]  /*5390*/  LDCU.64 UR6, c[0x4][0x88] ;  /* 0x01001100ff0677ac */ /* 0x000ea20008000a00 */
[----:B------:R-:W3:Y:S01]  /*53a0*/  LDC.64 R2, c[0x4][R3] ;  /* 0x0100000003027b82 */ /* 0x000ee20000000a00 */
[----:B------:R-:W4:Y:S01]  /*53b0*/  LDCU.64 UR4, c[0x4][0x8] ;  /* 0x01000100ff0477ac */ /* 0x000f220008000a00 */
[----:B-1----:R-:W-:Y:S01]  /*53c0*/  MOV R5, UR9 ;  /* 0x0000000900057c02 */ /* 0x002fe20008000f00 */
[----:B------:R-:W-:Y:S01]  /*53d0*/  IMAD.U32 R4, RZ, RZ, UR8 ;  /* 0x00000008ff047e24 */ /* 0x000fe2000f8e00ff */
[----:B--2---:R-:W-:Y:S01]  /*53e0*/  MOV R7, UR7 ;  /* 0x0000000700077c02 */ /* 0x004fe20008000f00 */
[----:B------:R-:W-:Y:S01]  /*53f0*/  IMAD.U32 R6, RZ, RZ, UR6 ;  /* 0x00000006ff067e24 */ /* 0x000fe2000f8e00ff */
[----:B----4-:R-:W-:Y:S01]  /*5400*/  MOV R11, UR5 ;  /* 0x00000005000b7c02 */ /* 0x010fe20008000f00 */
[----:B------:R-:W-:Y:S02]  /*5410*/  IMAD.U32 R10, RZ, RZ, UR4 ;  /* 0x00000004ff0a7e24 */ /* 0x000fe4000f8e00ff */
[----:B------:R-:W-:Y:S07]  /*5420*/  LEPC R20, `(.L_x_98) ;  /* 0x000000001014794e */ /* 0x000fee0000000000 */
[----:B---3-5:R-:W-:Y:S05]  /*5430*/  CALL.ABS.NOINC R2 ;  /* 0x0000000002007343 */ /* 0x028fea0003c00000 */
.L_x_98:
[----:B------:R-:W-:Y:S01]  /*5440*/  LOP3.LUT P0, RZ, R179, 0x1b0, RZ, 0xc0, !PT ;  /* 0x000001b0b3ff7812 */ /* 0x000fe2000780c0ff */
[----:B------:R-:W-:Y:S11]  /*5450*/  BSSY.RECONVERGENT B6, `(.L_x_99) ;  /* 0x0000013000067945 */ /* 0x000ff60003800200 */
[----:B------:R-:W-:Y:S01]  /*5460*/  @!UPT UIADD3 URZ, UPT, UPT, URZ, URZ, URZ ;  /* 0x000000fffffff290 */ /* 0x000fe2000fffe0ff */
[----:B------:R-:W-:Y:S05]  /*5470*/  @!P0 BRA `(.L_x_100) ;  /* 0x0000000000408947 */ /* 0x000fea0003800000 */
        /* <DEDUP_REMOVED lines=16> */
.L_x_100:
[----:B------:R-:W-:Y:S05]  /*5580*/  BSYNC.RECONVERGENT B6 ;  /* 0x0000000000067941 */ /* 0x000fea0003800200 */
.L_x_99:
[----:B------:R-:W-:Y:S01]  /*5590*/  ISETP.NE.U32.AND P3, PT, R150, RZ, PT ;  /* 0x000000ff9600720c */ /* 0x000fe20003f65070 */
[----:B------:R-:W-:Y:S01]  /*55a0*/  UISETP.NE.AND UP1, UPT, UR44, URZ, UPT ;  /* 0x000000ff2c00728c */ /* 0x000fe2000bf25270 */
[----:B------:R-:W-:Y:S02]  /*55b0*/  ISETP.NE.U32.AND P4, PT, R146, RZ, PT ;  /* 0x000000ff9200720c */ /* 0x000fe40003f85070 */
[----:B------:R-:W-:Y:S02]  /*55c0*/  ISETP.NE.AND.EX P3, PT, R151, RZ, PT, P3 ;  /* 0x000000ff9700720c */ /* 0x000fe40003f65330 */
[----:B------:R-:W-:Y:S02]  /*55d0*/  PLOP3.LUT P1, PT, PT, PT, PT, 0x8, 0x80 ;  /* 0x000000000080781c */ /* 0x000fe40003f2e170 */
[----:B------:R-:W-:Y:S02]  /*55e0*/  PLOP3.LUT P0, PT, PT, PT, UP1, 0x80, 0x8 ;  /* 0x000000000008781c */ /* 0x000fe40003f0f018 */
[----:B------:R-:W-:Y:S02]  /*55f0*/  ISETP.NE.AND.EX P4, PT, R147, RZ, PT, P4 ;  /* 0x000000ff9300720c */ /* 0x000fe40003f85340 */
[----:B------:R-:W1:Y:S09]  /*5600*/  @UP1 LDCU.64 UR4, c[0x0][0x888] ;  /* 0x00011100ff0417ac */ /* 0x000e720008000a00 */
[----:B------:R-:W-:Y:S01]  /*5610*/  @P0 PLOP3.LUT P1, PT, P3, PT, PT, 0x80, 0x8 ;  /* 0x000000000008081c */ /* 0x000fe20001f2f070 */
[----:B-1----:R-:W-:Y:S04]  /*5620*/  @UP1 UISETP.NE.U32.AND UP0, UPT, UR4, URZ, UPT ;  /* 0x000000ff0400128c */ /* 0x002fe8000bf05070 */
[----:B------:R-:W-:Y:S04]  /*5630*/  @UP1 UISETP.NE.AND.EX UP0, UPT, UR5, URZ, UPT, UP0 ;  /* 0x000000ff0500128c */ /* 0x000fe8000bf05300 */
[----:B------:R-:W-:Y:S01]  /*5640*/  @UP1 USEL UR4, URZ, 0xffffffff, UP0 ;  /* 0xffffffffff041887 */ /* 0x000fe20008000000 */
[----:B------:R-:W-:Y:S11]  /*5650*/  @!P3 BRA `(.L_x_101) ;  /* 0x00000000002cb947 */ /* 0x000ff60003800000 */
[----:B------:R-:W-:Y:S01]  /*5660*/  ISETP.NE.U32.AND P2, PT, R148, RZ, PT ;  /* 0x000000ff9400720c */ /* 0x000fe20003f45070 */
[----:B------:R-:W-:Y:S03]  /*5670*/  IMAD.MOV.U32 R165, RZ, RZ, 0x1 ;  /* 0x00000001ffa57424 */ /* 0x000fe600078e00ff */
[----:B------:R-:W-:Y:S11]  /*5680*/  ISETP.NE.AND.EX P2, PT, R149, RZ, PT, P2 ;  /* 0x000000ff9500720c */ /* 0x000ff60003f45320 */
[----:B------:R-:W-:Y:S02]  /*5690*/  @!UPT UIADD3 URZ, UPT, UPT, URZ, URZ, URZ ;  /* 0x000000fffffff290 */ /* 0x000fe4000fffe0ff */
[----:B------:R-:W1:Y:S01]  /*56a0*/  @P2 LDC.64 R2, c[0x0][0x888] ;  /* 0x00022200ff022b82 */ /* 0x000e620000000a00 */
[----:B------:R-:W-:Y:S04]  /*56b0*/  @P2 IMAD R0, R150, UR36, RZ ;  /* 0x0000002496002c24 */ /* 0x000fe8000f8e02ff */
[----:B-1----:R-:W-:Y:S04]  /*56c0*/  @P2 IMAD.WIDE R2, R0, 0x4, R2 ;  /* 0x0000000400022825 */ /* 0x002fe800078e0202 */
[----:B------:R-:W-:Y:S01]  /*56d0*/  HFMA2 R0, -RZ, RZ, 0, 5.9604644775390625e-08 ;  /* 0x00000001ff007431 */ /* 0x000fe200000001ff */
[----:B-----5:R1:W5:Y:S04]  /*56e0*/  @P2 LDG.E R81, desc[UR40][R2.64] ;  /* 0x0000002802512981 */ /* 0x020368000c1e1900 */
[----:B------:R-:W-:Y:S01]  /*56f0*/  @!P2 PRMT R165, R0, 0x7610, R165 ;  /* 0x0000761000a5a816 */ /* 0x000fe200000000a5 */
[----:B-1----:R-:W2:Y:S06]  /*5700*/  @!P2 LDC R81, c[0x0][0x880] ;  /* 0x00022000ff51ab82 */ /* 0x002eac0000000800 */
.L_x_101:
[----:B------:R-:W-:Y:S05]  /*5710*/  @!P4 BRA `(.L_x_102) ;  /* 0x000000000020c947 */ /* 0x000fea0003800000 */
[----:B------:R-:W-:Y:S04]  /*5720*/  ISETP.NE.U32.AND P2, PT, R144, RZ, PT ;  /* 0x000000ff9000720c */ /* 0x000fe80003f45070 */
[----:B------:R-:W-:Y:S11]  /*5730*/  ISETP.NE.AND.EX P2, PT, R145, RZ, PT, P2 ;  /* 0x000000ff9100720c */ /* 0x000ff60003f45320 */
[----:B------:R-:W-:Y:S02]  /*5740*/  @!UPT UIADD3 URZ, UPT, UPT, URZ, URZ, URZ ;  /* 0x000000fffffff290 */ /* 0x000fe4000fffe0ff */
[----:B------:R-:W1:Y:S01]  /*5750*/  @P2 LDC.64 R2, c[0x0][0x8a8] ;  /* 0x00022a00ff022b82 */ /* 0x000e620000000a00 */
[----:B------:R-:W-:Y:S04]  /*5760*/  @P2 IMAD R0, R146, UR36, RZ ;  /* 0x0000002492002c24 */ /* 0x000fe8000f8e02ff */
[----:B-1----:R-:W-:Y:S05]  /*5770*/  @P2 IMAD.WIDE R2, R0, 0x4, R2 ;  /* 0x0000000400022825 */ /* 0x002fea00078e0202 */
[----:B-----5:R1:W5:Y:S02]  /*5780*/  @P2 LDG.E R78, desc[UR40][R2.64] ;  /* 0x00000028024e2981 */ /* 0x020364000c1e1900 */
[----:B-1----:R-:W3:Y:S02]  /*5790*/  @!P2 LDC R78, c[0x0][0x8a0] ;  /* 0x00022800ff4eab82 */ /* 0x002ee40000000800 */
.L_x_102:
[----:B--2--5:R-:W-:Y:S01]  /*57a0*/  @P0 FSETP.NEU.AND P4, PT, R81, RZ, PT ;  /* 0x000000ff5100020b */ /* 0x024fe20003f8d000 */
[----:B------:R-:W-:Y:S01]  /*57b0*/  IMAD.U32 R0, RZ, RZ, UR4 ;  /* 0x00000004ff007e24 */ /* 0x000fe2000f8e00ff */
[----:B------:R-:W-:Y:S01]  /*57c0*/  @P0 LOP3.LUT P2, RZ, R165, 0xff, RZ, 0xc0, !PT ;  /* 0x000000ffa5ff0812 */ /* 0x000fe2000784c0ff */
[----:B------:R-:W-:Y:S01]  /*57d0*/  BSSY B1, `(.L_x_103) ;  /* 0x000003d000017945 */ /* 0x000fe20003800000 */
[----:B------:R-:W-:Y:S01]  /*57e0*/  @P0 SEL R3, RZ, 0xffffffff, P4 ;  /* 0xffffffffff030807 */ /* 0x000fe20002000000 */
[C---:B------:R-:W-:Y:S01]  /*57f0*/  IMAD R64, R76.reuse, 0x40, R79 ;  /* 0x000000404c407824 */ /* 0x040fe200078e024f */
[----:B------:R-:W-:Y:S02]  /*5800*/  LEA R181, R76, UR43, 0x3 ;  /* 0x0000002b4cb57c11 */ /* 0x000fe4000f8e18ff */
[----:B------:R-:W-:Y:S02]  /*5810*/  CS2R R86, SRZ ;  /* 0x0000000000567805 */ /* 0x000fe4000001ff00 */
[----:B------:R-:W-:Y:S02]  /*5820*/  @P1 SEL R3, R0, R3, !P2 ;  /* 0x0000000300031207 */ /* 0x000fe40005000000 */
[----:B------:R-:W-:Y:S02]  /*5830*/  CS2R R84, SRZ ;  /* 0x0000000000547805 */ /* 0x000fe4000001ff00 */
[----:B------:R-:W-:Y:S02]  /*5840*/  SHF.L.U32 R2, R175, 0x1f, RZ ;  /* 0x0000001faf027819 */ /* 0x000fe400000006ff */
[----:B------:R-:W-:Y:S02]  /*5850*/  CS2R R90, SRZ ;  /* 0x00000000005a7805 */ /* 0x000fe4000001ff00 */
[----:B------:R-:W-:Y:S02]  /*5860*/  @P0 LOP3.LUT R3, R3, 0x1, RZ, 0xc0, !PT ;  /* 0x0000000103030812 */ /* 0x000fe400078ec0ff */
[----:B------:R-:W-:Y:S02]  /*5870*/  CS2R R88, SRZ ;  /* 0x0000000000587805 */ /* 0x000fe4000001ff00 */
[----:B------:R-:W-:Y:S02]  /*5880*/  PLOP3.LUT P5, PT, PT, PT, PT, 0x8, 0x80 ;  /* 0x000000000080781c */ /* 0x000fe40003fae170 */
[----:B------:R-:W-:Y:S02]  /*5890*/  CS2R R98, SRZ ;  /* 0x0000000000627805 */ /* 0x000fe4000001ff00 */
[----:B------:R-:W-:Y:S02]  /*58a0*/  ISETP.NE.U32.OR P1, PT, R3, 0x1, !P0 ;  /* 0x000000010300780c */ /* 0x000fe40004725470 */
[----:B------:R-:W-:Y:S02]  /*58b0*/  CS2R R96, SRZ ;  /* 0x0000000000607805 */ /* 0x000fe4000001ff00 */
[----:B------:R-:W-:Y:S02]  /*58c0*/  CS2R R94, SRZ ;  /* 0x00000000005e7805 */ /* 0x000fe4000001ff00 */
[----:B------:R-:W-:Y:S07]  /*58d0*/  CS2R R92, SRZ ;  /* 0x00000000005c7805 */ /* 0x000fee000001ff00 */
[----:B------:R-:W-:Y:S04]  /*58e0*/  @P1 SHF.L.U32 R4, R173, 0x1f, RZ ;  /* 0x0000001fad041819 */ /* 0x000fe800000006ff */
[----:B------:R-:W1:Y:S01]  /*58f0*/  @P1 SYNCS.PHASECHK.TRANS64.TRYWAIT P0, [UR43+0x50], R4 ;  /* 0x00005004ff0015a7 */ /* 0x000e62000800112b */
[----:B------:R2:W4:Y:S01]  /*5900*/  SYNCS.PHASECHK.TRANS64.TRYWAIT P4, [R181+URZ+0x90], R2 ;  /* 0x00009002b50075a7 */ /* 0x00052200080811ff */
[----:B-1----:R-:W-:Y:S01]  /*5910*/  @P1 PLOP3.LUT P5, PT, P0, PT, PT, 0x8, 0x80 ;  /* 0x000000000080181c */ /* 0x002fe200007ae170 */
[----:B------:R-:W-:Y:S01]  /*5920*/  @!UPT UIADD3 URZ, UPT, UPT, URZ, URZ, URZ ;  /* 0x000000fffffff290 */ /* 0x000fe2000fffe0ff */
[----:B--2-4-:R-:W-:Y:S11]  /*5930*/  @!P1 BRA `(.L_x_104) ;  /* 0x0000000000989947 */ /* 0x014ff60003800000 */
[----:B------:R-:W-:Y:S01]  /*5940*/  ISETP.NE.U32.AND P0, PT, RZ, UR38, PT ;  /* 0x00000026ff007c0c */ /* 0x000fe2000bf05070 */
[----:B------:R-:W-:Y:S01]  /*5950*/  BSSY B0, `(.L_x_105) ;  /* 0x0000016000007945 */ /* 0x000fe20003800000 */
[----:B------:R-:W-:Y:S02]  /*5960*/  FSETP.NEU.AND P2, PT, R81, RZ, PT ;  /* 0x000000ff5100720b */ /* 0x000fe40003f4d000 */
[----:B------:R-:W-:Y:S02]  /*5970*/  CS2R R94, SRZ ;  /* 0x00000000005e7805 */ /* 0x000fe4000001ff00 */
[----:B------:R-:W-:Y:S02]  /*5980*/  ISETP.NE.AND.EX P0, PT, RZ, UR39, PT, P0 ;  /* 0x00000027ff007c0c */ /* 0x000fe4000bf05300 */
[----:B------:R-:W-:Y:S02]  /*5990*/  CS2R R92, SRZ ;  /* 0x00000000005c7805 */ /* 0x000fe4000001ff00 */
[----:B------:R-:W-:Y:S02]  /*59a0*/  LOP3.LUT P1, RZ, R165, 0xff, RZ, 0xc0, !PT ;  /* 0x000000ffa5ff7812 */ /* 0x000fe4000782c0ff */
[----:B------:R-:W-:Y:S02]  /*59b0*/  CS2R R98, SRZ ;  /* 0x0000000000627805 */ /* 0x000fe4000001ff00 */
[----:B------:R-:W-:Y:S02]  /*59c0*/  SEL R0, RZ, 0xffffffff, P2 ;  /* 0xffffffffff007807 */ /* 0x000fe40001000000 */
[----:B------:R-:W-:Y:S02]  /*59d0*/  CS2R R96, SRZ ;  /* 0x0000000000607805 */ /* 0x000fe4000001ff00 */
[----:B------:R-:W-:Y:S02]  /*59e0*/  SEL R3, RZ, 0xffffffff, P0 ;  /* 0xffffffffff037807 */ /* 0x000fe40000000000 */
[----:B------:R-:W-:Y:S02]  /*59f0*/  CS2R R90, SRZ ;  /* 0x00000000005a7805 */ /* 0x000fe4000001ff00 */
[----:B------:R-:W-:Y:S02]  /*5a00*/  CS2R R88, SRZ ;  /* 0x0000000000587805 */ /* 0x000fe4000001ff00 */
[----:B------:R-:W-:Y:S02]  /*5a10*/  CS2R R86, SRZ ;  /* 0x0000000000567805 */ /* 0x000fe4000001ff00 */
[----:B------:R-:W-:Y:S02]  /*5a20*/  @P3 SEL R0, R3, R0, !P1 ;  /* 0x0000000003003207 */ /* 0x000fe40004800000 */
[----:B------:R-:W-:Y:S02]  /*5a30*/  CS2R R84, SRZ ;  /* 0x0000000000547805 */ /* 0x000fe4000001ff00 */
[----:B------:R-:W-:Y:S04]  /*5a40*/  LOP3.LUT R0, R0, 0x1, RZ, 0xc0, !PT ;  /* 0x0000000100007812 */ /* 0x000fe800078ec0ff */
[----:B------:R-:W-:Y:S01]  /*5a50*/  ISETP.NE.U32.AND P0, PT, R0, 0x1, PT ;  /* 0x000000010000780c */ /* 0x000fe20003f05070 */
[----:B------:R-:W-:Y:S01]  /*5a60*/  @!UPT UIADD3 URZ, UPT, UPT, URZ, URZ, URZ ;  /* 0x000000fffffff290 */ /* 0x000fe2000fffe0ff */
[----:B------:R-:W-:Y:S11]  /*5a70*/  @!P5 BRA `(.L_x_106) ;  /* 0x00000000000cd947 */ /* 0x000ff60003800000 */
[----:B------:R-:W-:Y:S04]  /*5a80*/  SHF.L.U32 R3, R173, 0x1f, RZ ;  /* 0x0000001fad037819 */ /* 0x000fe800000006ff */
[----:B------:R-:W1:Y:S02]  /*5a90*/  SYNCS.PHASECHK.TRANS64.TRYWAIT P1, [UR43+0x50], R3 ;  /* 0x00005003ff0075a7 */ /* 0x000e64000802112b */
[----:B-1----:R-:W-:Y:S05]  /*5aa0*/  @!P1 BRA `(.L_x_107) ;  /* 0x0000001c00c49947 */ /* 0x002fea0003800000 */
.L_x_106:
[----:B------:R-:W-:Y:S05]  /*5ab0*/  BSYNC B0 ;  /* 0x0000000000007941 */ /* 0x000fea0003800000 */
.L_x_105:
[----:B------:R2:W4:Y:S01]  /*5ac0*/  @P0 LDS.128 R92, [R168+UR43+0x200] ;  /* 0x0002002ba85c0984 */ /* 0x0005220008000c00 */
[----:B------:R-:W-:Y:S01]  /*5ad0*/  UIADD3 UR4, UPT, UPT, UR43, 0x58, URZ ;  /* 0x000000582b047890 */ /* 0x000fe2000fffe0ff */
[----:B------:R-:W-:Y:S02]  /*5ae0*/  LOP3.LUT R173, R173, 0x1, RZ, 0x3c, !PT ;  /* 0x00000001adad7812 */ /* 0x000fe400078e3cff */
[----:B------:R2:W1:Y:S01]  /*5af0*/  @P0 LDS.128 R96, [R178+0x10] ;  /* 0x00001000b2600984 */ /* 0x0004620000000c00 */
[----:B------:R-:W-:Y:S03]  /*5b00*/  UPRMT UR4, UR37, 0x654, UR4 ;  /* 0x0000065425047896 */ /* 0x000fe60008000004 */
[----:B------:R2:W1:Y:S04]  /*5b10*/  @P0 LDS.128 R88, [R177+0x20] ;  /* 0x00002000b1580984 */ /* 0x0004680000000c00 */
[----:B------:R2:W1:Y:S01]  /*5b20*/  @P0 LDS.128 R84, [R176+0x30] ;  /* 0x00003000b0540984 */ /* 0x0004620000000c00 */
[----:B------:R-:W-:Y:S01]  /*5b30*/  @!PT LDS RZ, [RZ] ;  /* 0x00000000fffff984 */ /* 0x000fe20000000800 */
[----:B------:R-:W-:Y:S01]  /*5b40*/  @!PT LDS RZ, [RZ] ;  /* 0x00000000fffff984 */ /* 0x000fe20000000800 */
[----:B------:R-:W-:Y:S01]  /*5b50*/  @!PT LDS RZ, [RZ] ;  /* 0x00000000fffff984 */ /* 0x000fe20000000800 */
[----:B------:R-:W-:Y:S01]  /*5b60*/  @!PT LDS RZ, [RZ] ;  /* 0x00000000fffff984 */ /* 0x000fe20000000800 */
[----:B------:R5:W-:Y:S06]  /*5b70*/  MEMBAR.ALL.CTA ;  /* 0x0000000000007992 */ /* 0x000bec0000008000 */
[----:B-----5:R-:W5:Y:S02]  /*5b80*/  FENCE.VIEW.ASYNC.S ;  /* 0x00000000000073c6 */ /* 0x020f640000000000 */
[----:B-----5:R-:W-:Y:S01]  /*5b90*/  SYNCS.ARRIVE.TRANS64.RED.A1T0 RZ, [UR4], RZ ;  /* 0x000000ffffff79a7 */ /* 0x020fe20008100404 */
.L_x_104:
[----:B------:R-:W-:Y:S05]  /*5ba0*/  BSYNC B1 ;  /* 0x0000000000017941 */ /* 0x000fea0003800000 */
.L_x_103:
[----:B-1----:R-:W-:Y:S04]  /*5bb0*/  SHF.R.U32.HI R0, RZ, 0x15, R64 ;  /* 0x00000015ff007819 */ /* 0x002fe80000011640 */
[----:B------:R-:W-:Y:S01]  /*5bc0*/  LOP3.LUT P0, RZ, R0, 0x3, R169, 0x48, !PT ;  /* 0x0000000300ff7812 */ /* 0x000fe200078048a9 */
[----:B------:R-:W-:Y:S01]  /*5bd0*/  @!UPT UIADD3 URZ, UPT, UPT, URZ, URZ, URZ ;  /* 0x000000fffffff290 */ /* 0x000fe2000fffe0ff */
[----:B------:R-:W-:Y:S11]  /*5be0*/  @P4 BRA `(.L_x_108) ;  /* 0x0000000000084947 */ /* 0x000ff60003800000 */
[----:B------:R-:W1:Y:S02]  /*5bf0*/  SYNCS.PHASECHK.TRANS64.TRYWAIT P1, [R181+URZ+0x90], R2 ;  /* 0x00009002b50075a7 */ /* 0x000e6400080211ff */
[----:B-1----:R-:W-:Y:S05]  /*5c00*/  @!P1 BRA `(.L_x_109) ;  /* 0x0000001c00849947 */ /* 0x002fea0003800000 */
.L_x_108:
[----:B------:R-:W-:Y:S05]  /*5c10*/  @!P0 BRA `(.L_x_110) ;  /* 0x0000000000408947 */ /* 0x000fea0003800000 */
[----:B------:R-:W1:Y:S01]  /*5c20*/  LDCU.64 UR8, c[0x4][0x70] ;  /* 0x01000e00ff0877ac */ /* 0x000e620008000a00 */
[----:B------:R-:W-:Y:S01]  /*5c30*/  MOV R3, 0x0 ;  /* 0x0000000000037802 */ /* 0x000fe20000000f00 */
[----:B------:R-:W-:Y:S02]  /*5c40*/  HFMA2 R12, -RZ, RZ, 0, 5.9604644775390625e-08 ;  /* 0x00000001ff0c7431 */ /* 0x000fe400000001ff */
[----:B------:R-:W-:Y:S02]  /*5c50*/  IMAD.MOV.U32 R8, RZ, RZ, 0x192 ;  /* 0x00000192ff087424 */ /* 0x000fe400078e00ff */
[----:B------:R-:W-:Y:S01]  /*5c60*/  IMAD.MOV.U32 R13, RZ, RZ, RZ ;  /* 0x000000ffff0d7224 */ /* 0x000fe200078e00ff */
[----:B------:R-:W5:Y:S01]  /*5c70*/  LDCU.64 UR6, c[0x4][0x78] ;  /* 0x01000f00ff0677ac */ /* 0x000f620008000a00 */
[----:B------:R-:W2:Y:S01]  /*5c80*/  LDC.64 R2, c[0x4][R3] ;  /* 0x0100000003027b82 */ /* 0x000ea20000000a00 */
[----:B------:R-:W3:Y:S01]  /*5c90*/  LDCU.64 UR4, c[0x4][0x10] ;  /* 0x01000200ff0477ac */ /* 0x000ee20008000a00 */
[----:B-1----:R-:W-:Y:S01]  /*5ca0*/  MOV R5, UR9 ;  /* 0x0000000900057c02 */ /* 0x002fe20008000f00 */
[----:B------:R-:W-:Y:S01]  /*5cb0*/  IMAD.U32 R4, RZ, RZ, UR8 ;  /* 0x00000008ff047e24 */ /* 0x000fe2000f8e00ff */
[----:B-----5:R-:W-:Y:S01]  /*5cc0*/  MOV R7, UR7 ;  /* 0x0000000700077c02 */ /* 0x020fe20008000f00 */
[----:B------:R-:W-:Y:S01]  /*5cd0*/  IMAD.U32 R6, RZ, RZ, UR6 ;  /* 0x00000006ff067e24 */ /* 0x000fe2000f8e00ff */
[----:B---3--:R-:W-:Y:S01]  /*5ce0*/  MOV R11, UR5 ;  /* 0x00000005000b7c02 */ /* 0x008fe20008000f00 */
[----:B------:R-:W-:Y:S02]  /*5cf0*/  IMAD.U32 R10, RZ, RZ, UR4 ;  /* 0x00000004ff0a7e24 */ /* 0x000fe4000f8e00ff */
[----:B------:R-:W-:Y:S07]  /*5d00*/  LEPC R20, `(.L_x_110) ;  /* 0x000000001014794e */ /* 0x000fee0000000000 */
[----:B--2-4-:R-:W-:Y:S05]  /*5d10*/  CALL.ABS.NOINC R2 ;  /* 0x0000000002007343 */ /* 0x014fea0003c00000 */
.L_x_110:
[----:B------:R-:W-:Y:S01]  /*5d20*/  LOP3.LUT P0, RZ, R166, 0x60, RZ, 0xc0, !PT ;  /* 0x00000060a6ff7812 */ /* 0x000fe2000780c0ff */
[----:B------:R-:W-:Y:S05]  /*5d30*/  WARPSYNC.ALL ;  /* 0x0000000000007948 */ /* 0x000fea0003800000 */
[----:B------:R-:W-:Y:S01]  /*5d40*/  R2UR UR4, R64 ;  /* 0x00000000400472ca */ /* 0x000fe200000e0000 */
[----:B------:R-:W-:Y:S01]  /*5d50*/  BSSY.RECONVERGENT B0, `(.L_x_111) ;  /* 0x0000120000007945 */ /* 0x000fe20003800200 */
[-C--:B----4-:R-:W-:Y:S02]  /*5d60*/  F2FP.F16.E5M2.UNPACK_B R82, R92.reuse ;  /* 0x0000005cff52723e */ /* 0x090fe400020004ff */
[----:B------:R-:W-:Y:S02]  /*5d70*/  F2FP.F16.E5M2.UNPACK_B R109, R92.H1 ;  /* 0x0000005cff6d723e */ /* 0x000fe400030004ff */
[-C--:B------:R-:W-:Y:S01]  /*5d80*/  F2FP.F16.E5M2.UNPACK_B R107, R93.reuse ;  /* 0x0000005dff6b723e */ /* 0x080fe200020004ff */
[--C-:B------:R-:W-:Y:S01]  /*5d90*/  HADD2.F32 R80, -RZ, R82.reuse.H0_H0 ;  /* 0x20000052ff507230 */ /* 0x100fe20000004100 */
[----:B------:R-:W-:Y:S01]  /*5da0*/  F2FP.F16.E5M2.UNPACK_B R105, R93.H1 ;  /* 0x0000005dff69723e */ /* 0x000fe200030004ff */
[----:B------:R-:W-:Y:S01]  /*5db0*/  HADD2.F32 R82, -RZ, R82.H1_H1 ;  /* 0x30000052ff527230 */ /* 0x000fe20000004100 */
[-C--:B------:R-:W-:Y:S01]  /*5dc0*/  F2FP.F16.E5M2.UNPACK_B R130, R84.reuse ;  /* 0x00000054ff82723e */ /* 0x080fe200020004ff */
[--C-:B------:R-:W-:Y:S01]  /*5dd0*/  HADD2.F32 R83, -RZ, R109.reuse.H0_H0 ;  /* 0x2000006dff537230 */ /* 0x100fe20000004100 */
[----:B------:R-:W-:Y:S01]  /*5de0*/  F2FP.F16.E5M2.UNPACK_B R132, R84.H1 ;  /* 0x00000054ff84723e */ /* 0x000fe200030004ff */
[----:B------:R-:W1:Y:S01]  /*5df0*/  LDTM.x64 R4, tmem[UR4] ;  /* 0x00000004000479ee */ /* 0x000e620008340000 */
[----:B------:R-:W-:Y:S01]  /*5e00*/  NOP ;  /* 0x0000000000007918 */ /* 0x000fe20000000000 */
[----:B------:R-:W-:Y:S01]  /*5e10*/  IADD3 R181, PT, PT, R181, 0xb0, RZ ;  /* 0x000000b0b5b57810 */ /* 0x000fe20007ffe0ff */
[--C-:B------:R-:W-:Y:S01]  /*5e20*/  HADD2.F32 R129, -RZ, R130.reuse.H0_H0 ;  /* 0x20000082ff817230 */ /* 0x100fe20000004100 */
[----:B------:R-:W-:Y:S01]  /*5e30*/  F2FP.F16.E5M2.UNPACK_B R93, R94 ;  /* 0x0000005eff5d723e */ /* 0x000fe200020004ff */
[----:B------:R-:W-:Y:S01]  /*5e40*/  HADD2.F32 R130, -RZ, R130.H1_H1 ;  /* 0x30000082ff827230 */ /* 0x000fe20000004100 */
[----:B------:R-:W-:Y:S01]  /*5e50*/  LOP3.LUT R181, R181, 0xfefffff8, RZ, 0xc0, !PT ;  /* 0xfefffff8b5b57812 */ /* 0x000fe200078ec0ff */
[----:B------:R-:W-:Y:S01]  /*5e60*/  HADD2.F32 R84, -RZ, R109.H1_H1 ;  /* 0x3000006dff547230 */ /* 0x000fe20000004100 */
[-C--:B------:R-:W-:Y:S01]  /*5e70*/  F2FP.F16.E5M2.UNPACK_B R134, R85.reuse ;  /* 0x00000055ff86723e */ /* 0x080fe200020004ff */
[----:B------:R-:W-:Y:S01]  /*5e80*/  HADD2.F32 R131, -RZ, R132.H0_H0 ;  /* 0x20000084ff837230 */ /* 0x000fe20000004100 */
[----:B-1----:R1:W-:Y:S01]  /*5e90*/  SYNCS.ARRIVE.TRANS64.RED.A1T0 RZ, [R181+URZ], RZ ;  /* 0x000000ffb5ff79a7 */ /* 0x0023e200081004ff */
[----:B------:R-:W-:Y:S01]  /*5ea0*/  F2FP.F16.E5M2.UNPACK_B R136, R85.H1 ;  /* 0x00000055ff88723e */ /* 0x000fe200030004ff */
[--C-:B------:R-:W-:Y:S01]  /*5eb0*/  HADD2.F32 R85, -RZ, R107.reuse.H0_H0 ;  /* 0x2000006bff557230 */ /* 0x100fe20000004100 */
[-C--:B------:R-:W-:Y:S01]  /*5ec0*/  F2FP.F16.E5M2.UNPACK_B R138, R86.reuse ;  /* 0x00000056ff8a723e */ /* 0x080fe200020004ff */
[--C-:B------:R-:W-:Y:S01]  /*5ed0*/  HADD2.F32 R133, -RZ, R134.reuse.H0_H0 ;  /* 0x20000086ff857230 */ /* 0x100fe20000004100 */
[----:B------:R-:W-:Y:S01]  /*5ee0*/  F2FP.F16.E5M2.UNPACK_B R140, R86.H1 ;  /* 0x00000056ff8c723e */ /* 0x000fe200030004ff */
[----:B------:R-:W-:Y:S01]  /*5ef0*/  HADD2.F32 R86, -RZ, R107.H1_H1 ;  /* 0x3000006bff567230 */ /* 0x000fe20000004100 */
[----:B------:R-:W-:Y:S01]  /*5f00*/  F2FP.F16.E5M2.UNPACK_B R142, R87 ;  /* 0x00000057ff8e723e */ /* 0x000fe200020004ff */
[----:B------:R-:W-:Y:S01]  /*5f10*/  HADD2.F32 R134, -RZ, R134.H1_H1 ;  /* 0x30000086ff867230 */ /* 0x000fe20000004100 */
[----:B------:R-:W-:Y:S01]  /*5f20*/  F2FP.F16.E5M2.UNPACK_B R114, R88 ;  /* 0x00000058ff72723e */ /* 0x000fe200020004ff */
[--C-:B------:R-:W-:Y:S01]  /*5f30*/  HADD2.F32 R137, -RZ, R138.reuse.H0_H0 ;  /* 0x2000008aff897230 */ /* 0x100fe20000004100 */
[-C--:B------:R-:W-:Y:S01]  /*5f40*/  F2FP.F16.E5M2.UNPACK_B R118, R89.reuse ;  /* 0x00000059ff76723e */ /* 0x080fe200020004ff */
[----:B------:R-:W-:Y:S01]  /*5f50*/  HADD2.F32 R138, -RZ, R138.H1_H1 ;  /* 0x3000008aff8a7230 */ /* 0x000fe20000004100 */
[----:B------:R-:W-:Y:S01]  /*5f60*/  F2FP.F16.E5M2.UNPACK_B R120, R89.H1 ;  /* 0x00000059ff78723e */ /* 0x000fe200030004ff */
[C---:B---3--:R-:W-:Y:S01]  /*5f70*/  FMUL R4, R78.reuse, R4 ;  /* 0x000000044e047220 */ /* 0x048fe20000400000 */
[C---:B------:R-:W-:Y:S01]  /*5f80*/  FMUL R5, R78.reuse, R5 ;  /* 0x000000054e057220 */ /* 0x040fe20000400000 */
[C---:B------:R-:W-:Y:S01]  /*5f90*/  FMUL R8, R78.reuse, R8 ;  /* 0x000000084e087220 */ /* 0x040fe20000400000 */
[C---:B------:R-:W-:Y:S01]  /*5fa0*/  FMUL R9, R78.reuse, R9 ;  /* 0x000000094e097220 */ /* 0x040fe20000400000 */
[C---:B------:R-:W-:Y:S01]  /*5fb0*/  FFMA R4, R81.reuse, R80, R4 ;  /* 0x0000005051047223 */ /* 0x040fe20000000004 */
[C---:B------:R-:W-:Y:S01]  /*5fc0*/  FFMA R5, R81.reuse, R82, R5 ;  /* 0x0000005251057223 */ /* 0x040fe20000000005 */
[----:B------:R-:W-:Y:S02]  /*5fd0*/  HADD2.F32 R89, -RZ, R93.H0_H0 ;  /* 0x2000005dff597230 */ /* 0x000fe40000004100 */
[C---:B------:R-:W-:Y:S01]  /*5fe0*/  FMUL R12, R78.reuse, R12 ;  /* 0x0000000c4e0c7220 */ /* 0x040fe20000400000 */
        /* <DEDUP_REMOVED lines=11> */
[--C-:B------:R-:W-:Y:S02]  /*60a0*/  HADD2.F32 R113, -RZ, R114.reuse.H0_H0 ;  /* 0x20000072ff717230 */ /* 0x100fe40000004100 */
[C---:B------:R-:W-:Y:S01]  /*60b0*/  FMUL R32, R78.reuse, R36 ;  /* 0x000000244e207220 */ /* 0x040fe20000400000 */
[----:B------:R-:W-:Y:S02]  /*60c0*/  HADD2.F32 R114, -RZ, R114.H1_H1 ;  /* 0x30000072ff727230 */ /* 0x000fe40000004100 */
[C---:B------:R-:W-:Y:S01]  /*60d0*/  FMUL R33, R78.reuse, R37 ;  /* 0x000000254e217220 */ /* 0x040fe20000400000 */
[--C-:B------:R-:W-:Y:S02]  /*60e0*/  HADD2.F32 R117, -RZ, R118.reuse.H0_H0 ;  /* 0x20000076ff757230 */ /* 0x100fe40000004100 */
[C---:B------:R-:W-:Y:S01]  /*60f0*/  FMUL R36, R78.reuse, R40 ;  /* 0x000000284e247220 */ /* 0x040fe20000400000 */
[----:B------:R-:W-:Y:S02]  /*6100*/  HADD2.F32 R118, -RZ, R118.H1_H1 ;  /* 0x30000076ff767230 */ /* 0x000fe40000004100 */
        /* <DEDUP_REMOVED lines=8> */
[----:B------:R-:W-:Y:S01]  /*6190*/  F2FP.F16.E5M2.UNPACK_B R92, R94.H1 ;  /* 0x0000005eff5c723e */ /* 0x000fe200030004ff */
[C---:B------:R-:W-:Y:S01]  /*61a0*/  FMUL R53, R78.reuse, R57 ;  /* 0x000000394e357220 */ /* 0x040fe20000400000 */
[C---:B------:R-:W-:Y:S01]  /*61b0*/  FMUL R56, R78.reuse, R60 ;  /* 0x0000003c4e387220 */ /* 0x040fe20000400000 */
[----:B------:R-:W-:Y:S01]  /*61c0*/  F2FP.F16.E5M2.UNPACK_B R141, R87.H1 ;  /* 0x00000057ff8d723e */ /* 0x000fe200030004ff */
[C---:B------:R-:W-:Y:S01]  /*61d0*/  FMUL R57, R78.reuse, R61 ;  /* 0x0000003d4e397220 */ /* 0x040fe20000400000 */
[----:B------:R-:W-:Y:S02]  /*61e0*/  HADD2.F32 R80, -RZ, R142.H1_H1 ;  /* 0x3000008eff507230 */ /* 0x000fe40000004100 */
[C---:B------:R-:W-:Y:S01]  /*61f0*/  FMUL R60, R78.reuse, R64 ;  /* 0x000000404e3c7220 */ /* 0x040fe20000400000 */
[----:B------:R-:W-:Y:S01]  /*6200*/  F2FP.F16.E5M2.UNPACK_B R116, R88.H1 ;  /* 0x00000058ff74723e */ /* 0x000fe200030004ff */
[C---:B------:R-:W-:Y:S01]  /*6210*/  FMUL R61, R78.reuse, R65 ;  /* 0x000000414e3d7220 */ /* 0x040fe20000400000 */
[C---:B------:R-:W-:Y:S01]  /*6220*/  FMUL R6, R78.reuse, R6 ;  /* 0x000000064e067220 */ /* 0x040fe20000400000 */
[----:B------:R-:W-:Y:S01]  /*6230*/  F2FP.F16.E5M2.UNPACK_B R94, R95 ;  /* 0x0000005fff5e723e */ /* 0x000fe200020004ff */
[C---:B------:R-:W-:Y:S01]  /*6240*/  FMUL R7, R78.reuse, R7 ;  /* 0x000000074e077220 */ /* 0x040fe20000400000 */
[----:B------:R-:W-:Y:S02]  /*6250*/  HADD2.F32 R87, -RZ, R105.H0_H0 ;  /* 0x20000069ff577230 */ /* 0x000fe40000004100 */
[C---:B------:R-:W-:Y:S01]  /*6260*/  FFMA R6, R81.reuse, R83, R6 ;  /* 0x0000005351067223 */ /* 0x040fe20000000006 */
[----:B------:R-:W-:Y:S01]  /*6270*/  F2FP.F16.E5M2.UNPACK_B R122, R90 ;  /* 0x0000005aff7a723e */ /* 0x000fe200020004ff */
[C---:B------:R-:W-:Y:S01]  /*6280*/  FFMA R7, R81.reuse, R84, R7 ;  /* 0x0000005451077223 */ /* 0x040fe20000000007 */
[C---:B------:R-:W-:Y:S01]  /*6290*/  FFMA R8, R81.reuse, R85, R8 ;  /* 0x0000005551087223 */ /* 0x040fe20000000008 */
[----:B------:R-:W-:Y:S01]  /*62a0*/  F2FP.F16.E5M2.UNPACK_B R124, R90.H1 ;  /* 0x0000005aff7c723e */ /* 0x000fe200030004ff */
[----:B------:R-:W-:Y:S01]  /*62b0*/  FFMA R9, R81, R86, R9 ;  /* 0x0000005651097223 */ /* 0x000fe20000000009 */
[----:B------:R-:W-:Y:S01]  /*62c0*/  HADD2.F32 R90, -RZ, R93.H1_H1 ;  /* 0x3000005dff5a7230 */ /* 0x000fe20000004100 */
[----:B------:R-:W-:Y:S01]  /*62d0*/  F2FP.SATFINITE.E5M2.F32.PACK_AB_MERGE_C R156, R7, R6, RZ ;  /* 0x00000006079c723e */ /* 0x000fe200048060ff */
[----:B------:R-:W-:Y:S02]  /*62e0*/  HADD2.F32 R93, -RZ, R94.H0_H0 ;  /* 0x2000005eff5d7230 */ /* 0x000fe40000004100 */
[C---:B------:R-:W-:Y:S01]  /*62f0*/  FMUL R10, R78.reuse, R10 ;  /* 0x0000000a4e0a7220 */ /* 0x040fe20000400000 */
[----:B------:R-:W-:Y:S01]  /*6300*/  HADD2.F32 R88, -RZ, R105.H1_H1 ;  /* 0x30000069ff587230 */ /* 0x000fe20000004100 */
[----:B------:R-:W-:Y:S01]  /*6310*/  F2FP.SATFINITE.E5M2.F32.PACK_AB_MERGE_C R156, R5, R4, R156 ;  /* 0x00000004059c723e */ /* 0x000fe2000480609c */
[--C-:B------:R-:W-:Y:S02]  /*6320*/  HADD2.F32 R121, -RZ, R122.reuse.H0_H0 ;  /* 0x2000007aff797230 */ /* 0x100fe40000004100 */
[C---:B------:R-:W-:Y:S01]  /*6330*/  FFMA R10, R81.reuse, R87, R10 ;  /* 0x00000057510a7223 */ /* 0x040fe2000000000a */
[----:B------:R-:W-:Y:S02]  /*6340*/  HADD2.F32 R122, -RZ, R122.H1_H1 ;  /* 0x3000007aff7a7230 */ /* 0x000fe40000004100 */
[C---:B------:R-:W-:Y:S01]  /*6350*/  FMUL R11, R78.reuse, R11 ;  /* 0x0000000b4e0b7220 */ /* 0x040fe20000400000 */
[----:B------:R-:W-:Y:S01]  /*6360*/  F2FP.F16.E5M2.UNPACK_B R103, R95.H1 ;  /* 0x0000005fff67723e */ /* 0x000fe200030004ff */
[----:B------:R-:W-:Y:S01]  /*6370*/  HADD2.F32 R95, -RZ, R94.H1_H1 ;  /* 0x3000005eff5f7230 */ /* 0x000fe20000004100 */
[-C--:B------:R-:W-:Y:S01]  /*6380*/  F2FP.F16.E5M2.UNPACK_B R126, R91.reuse ;  /* 0x0000005bff7e723e */ /* 0x080fe200020004ff */
[C---:B------:R-:W-:Y:S01]  /*6390*/  FFMA R11, R81.reuse, R88, R11 ;  /* 0x00000058510b7223 */ /* 0x040fe2000000000b */
[----:B------:R-:W-:Y:S01]  /*63a0*/  F2FP.F16.E5M2.UNPACK_B R128, R91.H1 ;  /* 0x0000005bff80723e */ /* 0x000fe200030004ff */
[----:B------:R-:W-:Y:S02]  /*63b0*/  HADD2.F32 R91, -RZ, R92.H0_H0 ;  /* 0x2000005cff5b7230 */ /* 0x000fe40000004100 */
[C---:B------:R-:W-:Y:S01]  /*63c0*/  FFMA R12, R81.reuse, R89, R12 ;  /* 0x00000059510c7223 */ /* 0x040fe2000000000c */
[----:B------:R-:W-:Y:S01]  /*63d0*/  FFMA R13, R81, R90, R13 ;  /* 0x0000005a510d7223 */ /* 0x000fe2000000000d */
[----:B------:R-:W-:Y:S01]  /*63e0*/  F2FP.SATFINITE.E5M2.F32.PACK_AB_MERGE_C R157, R11, R10, RZ ;  /* 0x0000000a0b9d723e */ /* 0x000fe200048060ff */
[--C-:B------:R-:W-:Y:S01]  /*63f0*/  HADD2.F32 R125, -RZ, R126.reuse.H0_H0 ;  /* 0x2000007eff7d7230 */ /* 0x100fe20000004100 */
[----:B------:R-:W-:Y:S01]  /*6400*/  F2FP.F16.E5M2.UNPACK_B R101, R96 ;  /* 0x00000060ff65723e */ /* 0x000fe200020004ff */
[----:B------:R-:W-:Y:S01]  /*6410*/  HADD2.F32 R126, -RZ, R126.H1_H1 ;  /* 0x3000007eff7e7230 */ /* 0x000fe20000004100 */
[----:B------:R-:W-:Y:S01]  /*6420*/  F2FP.SATFINITE.E5M2.F32.PACK_AB_MERGE_C R157, R9, R8, R157 ;  /* 0x00000008099d723e */ /* 0x000fe2000480609d */
[----:B------:R-:W-:Y:S02]  /*6430*/  HADD2.F32 R83, -RZ, R142.H0_H0 ;  /* 0x2000008eff537230 */ /* 0x000fe40000004100 */
[C---:B------:R-:W-:Y:S01]  /*6440*/  FMUL R14, R78.reuse, R14 ;  /* 0x0000000e4e0e7220 */ /* 0x040fe20000400000 */
[----:B------:R-:W-:Y:S02]  /*6450*/  HADD2.F32 R92, -RZ, R92.H1_H1 ;  /* 0x3000005cff5c7230 */ /* 0x000fe40000004100 */
[C---:B------:R-:W-:Y:S01]  /*6460*/  FMUL R15, R78.reuse, R15 ;  /* 0x0000000f4e0f7220 */ /* 0x040fe20000400000 */
[----:B------:R-:W-:Y:S01]  /*6470*/  F2FP.F16.E5M2.UNPACK_B R100, R96.H1 ;  /* 0x00000060ff64723e */ /* 0x000fe200030004ff */
[--C-:B------:R-:W-:Y:S02]  /*6480*/  HADD2.F32 R94, -RZ, R103.reuse.H0_H0 ;  /* 0x20000067ff5e7230 */ /* 0x100fe40000004100 */
[C---:B------:R-:W-:Y:S01]  /*6490*/  FFMA R14, R81.reuse, R91, R14 ;  /* 0x0000005b510e7223 */ /* 0x040fe2000000000e */
[C---:B------:R-:W-:Y:S01]  /*64a0*/  FFMA R15, R81.reuse, R92, R15 ;  /* 0x0000005c510f7223 */ /* 0x040fe2000000000f */
[C---:B------:R-:W-:Y:S01]  /*64b0*/  FFMA R0, R81.reuse, R93, R0 ;  /* 0x0000005d51007223 */ /* 0x040fe20000000000 */
[----:B------:R-:W-:Y:S01]  /*64c0*/  FFMA R2, R81, R95, R2 ;  /* 0x0000005f51027223 */ /* 0x000fe20000000002 */
[-C--:B------:R-:W-:Y:S01]  /*64d0*/  F2FP.F16.E5M2.UNPACK_B R102, R97.reuse ;  /* 0x00000061ff66723e */ /* 0x080fe200020004ff */
[----:B------:R-:W-:Y:S01]  /*64e0*/  HADD2.F32 R96, -RZ, R103.H1_H1 ;  /* 0x30000067ff607230 */ /* 0x000fe20000004100 */
[----:B------:R-:W-:Y:S01]  /*64f0*/  F2FP.SATFINITE.E5M2.F32.PACK_AB_MERGE_C R158, R15, R14, RZ ;  /* 0x0000000e0f9e723e */ /* 0x000fe200048060ff */
[C---:B------:R-:W-:Y:S01]  /*6500*/  FMUL R3, R78.reuse, R18 ;  /* 0x000000124e037220 */ /* 0x040fe20000400000 */
[----:B------:R-:W-:Y:S01]  /*6510*/  F2FP.F16.E5M2.UNPACK_B R104, R97.H1 ;  /* 0x00000061ff68723e */ /* 0x000fe200030004ff */
[--C-:B------:R-:W-:Y:S01]  /*6520*/  HADD2.F32 R97, -RZ, R101.reuse.H0_H0 ;  /* 0x20000065ff617230 */ /* 0x100fe20000004100 */
[----:B------:R-:W-:Y:S01]  /*6530*/  F2FP.SATFINITE.E5M2.F32.PACK_AB_MERGE_C R158, R13, R12, R158 ;  /* 0x0000000c0d9e723e */ /* 0x000fe2000480609e */
[C---:B------:R-:W-:Y:S01]  /*6540*/  FFMA R3, R81.reuse, R94, R3 ;  /* 0x0000005e51037223 */ /* 0x040fe20000000003 */
[-C--:B------:R-:W-:Y:S01]  /*6550*/  F2FP.F16.E5M2.UNPACK_B R106, R98.reuse ;  /* 0x00000062ff6a723e */ /* 0x080fe200020004ff */
[C---:B------:R-:W-:Y:S01]  /*6560*/  FMUL R19, R78.reuse, R19 ;  /* 0x000000134e137220 */ /* 0x040fe20000400000 */
[----:B------:R-:W-:Y:S01]  /*6570*/  F2FP.F16.E5M2.UNPACK_B R108, R98.H1 ;  /* 0x00000062ff6c723e */ /* 0x000fe200030004ff */
[----:B------:R-:W-:Y:S01]  /*6580*/  HADD2.F32 R98, -RZ, R101.H1_H1 ;  /* 0x30000065ff627230 */ /* 0x000fe20000004100 */
[-C--:B------:R-:W-:Y:S01]  /*6590*/  F2FP.F16.E5M2.UNPACK_B R110, R99.reuse ;  /* 0x00000063ff6e723e */ /* 0x080fe200020004ff */
[----:B------:R-:W-:Y:S01]  /*65a0*/  HADD2.F32 R101, -RZ, R102.H0_H0 ;  /* 0x20000066ff657230 */ /* 0x000fe20000004100 */
[----:B------:R-:W-:Y:S01]  /*65b0*/  F2FP.F16.E5M2.UNPACK_B R112, R99.H1 ;  /* 0x00000063ff70723e */ /* 0x000fe200030004ff */
[----:B------:R-:W-:Y:S02]  /*65c0*/  HADD2.F32 R99, -RZ, R100.H0_H0 ;  /* 0x20000064ff637230 */ /* 0x000fe40000004100 */
[C---:B------:R-:W-:Y:S01]  /*65d0*/  FFMA R19, R81.reuse, R96, R19 ;  /* 0x0000006051137223 */ /* 0x040fe20000000013 */
[C---:B------:R-:W-:Y:S01]  /*65e0*/  FFMA R16, R81.reuse, R97, R16 ;  /* 0x0000006151107223 */ /* 0x040fe20000000010 */
[----:B------:R-:W-:Y:S01]  /*65f0*/  FFMA R17, R81, R98, R17 ;  /* 0x0000006251117223 */ /* 0x000fe20000000011 */
[----:B------:R-:W-:Y:S02]  /*6600*/  HADD2.F32 R102, -RZ, R102.H1_H1 ;  /* 0x30000066ff667230 */ /* 0x000fe40000004100 */
[----:B------:R-:W-:Y:S01]  /*6610*/  FMUL R18, R78, R22 ;  /* 0x000000164e127220 */ /* 0x000fe20000400000 */
[----:B------:R-:W-:Y:S01]  /*6620*/  HADD2.F32 R100, -RZ, R100.H1_H1 ;  /* 0x30000064ff647230 */ /* 0x000fe20000004100 */
[----:B------:R-:W-:Y:S01]  /*6630*/  F2FP.SATFINITE.E5M2.F32.PACK_AB_MERGE_C R159, R19, R3, RZ ;  /* 0x00000003139f723e */ /* 0x000fe200048060ff */
[--C-:B------:R-:W-:Y:S02]  /*6640*/  HADD2.F32 R105, -RZ, R106.reuse.H0_H0 ;  /* 0x2000006aff697230 */ /* 0x100fe40000004100 */
[C---:B------:R-:W-:Y:S01]  /*6650*/  FFMA R18, R81.reuse, R99, R18 ;  /* 0x0000006351127223 */ /* 0x040fe20000000012 */
[----:B------:R-:W-:Y:S01]  /*6660*/  HADD2.F32 R106, -RZ, R106.H1_H1 ;  /* 0x3000006aff6a7230 */ /* 0x000fe20000004100 */
[----:B------:R-:W-:Y:S01]  /*6670*/  F2FP.SATFINITE.E5M2.F32.PACK_AB_MERGE_C R159, R2, R0, R159 ;  /* 0x00000000029f723e */ /* 0x000fe2000480609f */
[----:B------:R-:W-:Y:S02]  /*6680*/  HADD2.F32 R109, -RZ, R110.H0_H0 ;  /* 0x2000006eff6d7230 */ /* 0x000fe40000004100 */
[C---:B------:R-:W-:Y:S01]  /*6690*/  FMUL R23, R78.reuse, R23 ;  /* 0x000000174e177220 */ /* 0x040fe20000400000 */
[--C-:B------:R-:W-:Y:S02]  /*66a0*/  HADD2.F32 R103, -RZ, R104.reuse.H0_H0 ;  /* 0x20000068ff677230 */ /* 0x100fe40000004100 */
[C---:B------:R-:W-:Y:S01]  /*66b0*/  FMUL R22, R78.reuse, R26 ;  /* 0x0000001a4e167220 */ /* 0x040fe20000400000 */
[----:B------:R-:W-:Y:S01]  /*66c0*/  HADD2.F32 R104, -RZ, R104.H1_H1 ;  /* 0x30000068ff687230 */ /* 0x000fe20000004100 */
[----:B------:R1:W-:Y:S01]  /*66d0*/  STS.128 [R168+UR43+0x2200], R156 ;  /* 0x0022009ca8007988 */ /* 0x0003e20008000c2b */
[C---:B------:R-:W-:Y:S01]  /*66e0*/  FFMA R23, R81.reuse, R100, R23 ;  /* 0x0000006451177223 */ /* 0x040fe20000000017 */
[C---:B------:R-:W-:Y:S01]  /*66f0*/  FFMA R20, R81.reuse, R101, R20 ;  /* 0x0000006551147223 */ /* 0x040fe20000000014 */
[C---:B------:R-:W-:Y:S01]  /*6700*/  FFMA R21, R81.reuse, R102, R21 ;  /* 0x0000006651157223 */ /* 0x040fe20000000015 */
[----:B------:R-:W-:Y:S01]  /*6710*/  FFMA R22, R81, R103, R22 ;  /* 0x0000006751167223 */ /* 0x000fe20000000016 */
[----:B------:R-:W-:Y:S01]  /*6720*/  HADD2.F32 R110, -RZ, R110.H1_H1 ;  /* 0x3000006eff6e7230 */ /* 0x000fe20000004100 */
[----:B------:R-:W-:Y:S01]  /*6730*/  F2FP.SATFINITE.E5M2.F32.PACK_AB_MERGE_C R160, R23, R18, RZ ;  /* 0x0000001217a0723e */ /* 0x000fe200048060ff */
[C---:B------:R-:W-:Y:S01]  /*6740*/  FMUL R27, R78.reuse, R27 ;  /* 0x0000001b4e1b7220 */ /* 0x040fe20000400000 */
[--C-:B------:R-:W-:Y:S02]  /*6750*/  HADD2.F32 R107, -RZ, R108.reuse.H0_H0 ;  /* 0x2000006cff6b7230 */ /* 0x100fe40000004100 */
[C---:B------:R-:W-:Y:S01]  /*6760*/  FMUL R26, R78.reuse, R30 ;  /* 0x0000001e4e1a7220 */ /* 0x040fe20000400000 */
[----:B------:R-:W-:Y:S01]  /*6770*/  HADD2.F32 R108, -RZ, R108.H1_H1 ;  /* 0x3000006cff6c7230 */ /* 0x000fe20000004100 */
[----:B------:R-:W-:Y:S01]  /*6780*/  F2FP.SATFINITE.E5M2.F32.PACK_AB_MERGE_C R160, R17, R16, R160 ;  /* 0x0000001011a0723e */ /* 0x000fe200048060a0 */
[C---:B------:R-:W-:Y:S01]  /*6790*/  FFMA R27, R81.reuse, R104, R27 ;  /* 0x00000068511b7223 */ /* 0x040fe2000000001b */
[C---:B------:R-:W-:Y:S01]  /*67a0*/  FFMA R24, R81.reuse, R105, R24 ;  /* 0x0000006951187223 */ /* 0x040fe20000000018 */
[C---:B------:R-:W-:Y:S01]  /*67b0*/  FFMA R25, R81.reuse, R106, R25 ;  /* 0x0000006a51197223 */ /* 0x040fe20000000019 */
[----:B------:R-:W-:Y:S01]  /*67c0*/  FFMA R26, R81, R107, R26 ;  /* 0x0000006b511a7223 */ /* 0x000fe2000000001a */
[C---:B------:R-:W-:Y:S01]  /*67d0*/  FMUL R31, R78.reuse, R31 ;  /* 0x0000001f4e1f7220 */ /* 0x040fe20000400000 */
[--C-:B------:R-:W-:Y:S01]  /*67e0*/  HADD2.F32 R111, -RZ, R112.reuse.H0_H0 ;  /* 0x20000070ff6f7230 */ /* 0x100fe20000004100 */
[----:B------:R-:W-:Y:S01]  /*67f0*/  F2FP.SATFINITE.E5M2.F32.PACK_AB_MERGE_C R161, R27, R22, RZ ;  /* 0x000000161ba1723e */ /* 0x000fe200048060ff */
[----:B------:R-:W-:Y:S02]  /*6800*/  HADD2.F32 R112, -RZ, R112.H1_H1 ;  /* 0x30000070ff707230 */ /* 0x000fe40000004100 */
[C---:B------:R-:W-:Y:S01]  /*6810*/  FFMA R31, R81.reuse, R108, R31 ;  /* 0x0000006c511f7223 */ /* 0x040fe2000000001f */
[----:B------:R-:W-:Y:S01]  /*6820*/  FFMA R28, R81, R109, R28 ;  /* 0x0000006d511c7223 */ /* 0x000fe2000000001c */
[----:B------:R-:W-:Y:S01]  /*6830*/  F2FP.SATFINITE.E5M2.F32.PACK_AB_MERGE_C R161, R21, R20, R161 ;  /* 0x0000001415a1723e */ /* 0x000fe200048060a1 */
[----:B------:R-:W-:Y:S01]  /*6840*/  FFMA R29, R81, R110, R29 ;  /* 0x0000006e511d7223 */ /* 0x000fe2000000001d */
[C---:B------:R-:W-:Y:S01]  /*6850*/  FMUL R30, R78.reuse, R34 ;  /* 0x000000224e1e7220 */ /* 0x040fe20000400000 */
[----:B------:R-:W-:Y:S01]  /*6860*/  F2FP.SATFINITE.E5M2.F32.PACK_AB_MERGE_C R162, R31, R26, RZ ;  /* 0x0000001a1fa2723e */ /* 0x000fe200048060ff */
[C---:B------:R-:W-:Y:S01]  /*6870*/  FMUL R35, R78.reuse, R35 ;  /* 0x000000234e237220 */ /* 0x040fe20000400000 */
[--C-:B------:R-:W-:Y:S02]  /*6880*/  HADD2.F32 R115, -RZ, R116.reuse.H0_H0 ;  /* 0x20000074ff737230 */ /* 0x100fe40000004100 */
[----:B------:R-:W-:Y:S01]  /*6890*/  FFMA R30, R81, R111, R30 ;  /* 0x0000006f511e7223 */ /* 0x000fe2000000001e */
[----:B------:R-:W-:Y:S01]  /*68a0*/  F2FP.SATFINITE.E5M2.F32.PACK_AB_MERGE_C R162, R25, R24, R162 ;  /* 0x0000001819a2723e */ /* 0x000fe200048060a2 */
[C---:B------:R-:W-:Y:S01]  /*68b0*/  FFMA R35, R81.reuse, R112, R35 ;  /* 0x0000007051237223 */ /* 0x040fe20000000023 */
[C---:B------:R-:W-:Y:S01]  /*68c0*/  FFMA R32, R81.reuse, R113, R32 ;  /* 0x0000007151207223 */ /* 0x040fe20000000020 */
[----:B------:R-:W-:Y:S01]  /*68d0*/  FFMA R33, R81, R114, R33 ;  /* 0x0000007251217223 */ /* 0x000fe20000000021 */
[----:B------:R-:W-:Y:S02]  /*68e0*/  HADD2.F32 R116, -RZ, R116.H1_H1 ;  /* 0x30000074ff747230 */ /* 0x000fe40000004100 */
        /* <DEDUP_REMOVED lines=9> */
[----:B------:R-:W-:Y:S01]  /*6980*/  HADD2.F32 R120, -RZ, R120.H1_H1 ;  /* 0x30000078ff787230 */ /* 0x000fe20000004100 */
[----:B------:R1:W-:Y:S01]  /*6990*/  STS.128 [R178+0x2010], R160 ;  /* 0x002010a0b2007388 */ /* 0x0003e20000000c00 */
[----:B------:R-:W-:Y:S01]  /*69a0*/  F2FP.SATFINITE.E5M2.F32.PACK_AB_MERGE_C R184, R39, R34, RZ ;  /* 0x0000002227b8723e */ /* 0x000fe200048060ff */
[C---:B------:R-:W-:Y:S01]  /*69b0*/  FMUL R38, R78.reuse, R42 ;  /* 0x0000002a4e267220 */ /* 0x040fe20000400000 */
[C---:B------:R-:W-:Y:S01]  /*69c0*/  FMUL R43, R78.reuse, R43 ;  /* 0x0000002b4e2b7220 */ /* 0x040fe20000400000 */
[--C-:B------:R-:W-:Y:S01]  /*69d0*/  HADD2.F32 R123, -RZ, R124.reuse.H0_H0 ;  /* 0x2000007cff7b7230 */ /* 0x100fe20000004100 */
[----:B------:R-:W-:Y:S01]  /*69e0*/  F2FP.SATFINITE.E5M2.F32.PACK_AB_MERGE_C R184, R33, R32, R184 ;  /* 0x0000002021b8723e */ /* 0x000fe200048060b8 */
[C---:B------:R-:W-:Y:S01]  /*69f0*/  FFMA R38, R81.reuse, R119, R38 ;  /* 0x0000007751267223 */ /* 0x040fe20000000026 */
        /* <DEDUP_REMOVED lines=12> */
[C---:B------:R-:W-:Y:S01]  /*6ac0*/  FFMA R45, R81.reuse, R126, R45 ;  /* 0x0000007e512d7223 */ /* 0x040fe2000000002d */
[----:B------:R-:W-:Y:S02]  /*6ad0*/  HADD2.F32 R128, -RZ, R128.H1_H1 ;  /* 0x30000080ff807230 */ /* 0x000fe40000004100 */
[C---:B------:R-:W-:Y:S01]  /*6ae0*/  FMUL R46, R78.reuse, R50 ;  /* 0x000000324e2e7220 */ /* 0x040fe20000400000 */
[C---:B------:R-:W-:Y:S01]  /*6af0*/  FMUL R51, R78.reuse, R51 ;  /* 0x000000334e337220 */ /* 0x040fe20000400000 */
[----:B------:R-:W-:Y:S02]  /*6b00*/  HADD2.F32 R132, -RZ, R132.H1_H1 ;  /* 0x30000084ff847230 */ /* 0x000fe40000004100 */
[C---:B------:R-:W-:Y:S01]  /*6b10*/  FMUL R50, R78.reuse, R54 ;  /* 0x000000364e327220 */ /* 0x040fe20000400000 */
[C---:B------:R-:W-:Y:S01]  /*6b20*/  FFMA R46, R81.reuse, R127, R46 ;  /* 0x0000007f512e7223 */ /* 0x040fe2000000002e */
[C---:B------:R-:W-:Y:S01]  /*6b30*/  FFMA R51, R81.reuse, R128, R51 ;  /* 0x0000008051337223 */ /* 0x040fe20000000033 */
[C---:B------:R-:W-:Y:S01]  /*6b40*/  FMUL R55, R78.reuse, R55 ;  /* 0x000000374e377220 */ /* 0x040fe20000400000 */
[C---:B------:R-:W-:Y:S01]  /*6b50*/  FFMA R48, R81.reuse, R129, R48 ;  /* 0x0000008151307223 */ /* 0x040fe20000000030 */
[C---:B------:R-:W-:Y:S01]  /*6b60*/  FFMA R49, R81.reuse, R130, R49 ;  /* 0x0000008251317223 */ /* 0x040fe20000000031 */
[--C-:B------:R-:W-:Y:S02]  /*6b70*/  HADD2.F32 R135, -RZ, R136.reuse.H0_H0 ;  /* 0x20000088ff877230 */ /* 0x100fe40000004100 */
[C---:B------:R-:W-:Y:S01]  /*6b80*/  FFMA R50, R81.reuse, R131, R50 ;  /* 0x0000008351327223 */ /* 0x040fe20000000032 */
[----:B------:R-:W-:Y:S02]  /*6b90*/  HADD2.F32 R136, -RZ, R136.H1_H1 ;  /* 0x30000088ff887230 */ /* 0x000fe40000004100 */
[C---:B------:R-:W-:Y:S01]  /*6ba0*/  FMUL R54, R78.reuse, R58 ;  /* 0x0000003a4e367220 */ /* 0x040fe20000400000 */
        /* <DEDUP_REMOVED lines=16> */
[----:B------:R-:W-:Y:S01]  /*6cb0*/  FFMA R63, R81, R140, R63 ;  /* 0x0000008c513f7223 */ /* 0x000fe2000000003f */
[----:B------:R-:W-:Y:S01]  /*6cc0*/  FMUL R67, R78, R67 ;  /* 0x000000434e437220 */ /* 0x000fe20000400000 */
[----:B------:R-:W-:Y:S01]  /*6cd0*/  F2FP.SATFINITE.E5M2.F32.PACK_AB_MERGE_C R186, R47, R42, RZ ;  /* 0x0000002a2fba723e */ /* 0x000fe200048060ff */
[----:B------:R-:W-:Y:S01]  /*6ce0*/  FFMA R60, R81, R83, R60 ;  /* 0x00000053513c7223 */ /* 0x000fe2000000003c */
[----:B------:R-:W-:Y:S01]  /*6cf0*/  F2FP.SATFINITE.E5M2.F32.PACK_AB_MERGE_C R187, R51, R46, RZ ;  /* 0x0000002e33bb723e */ /* 0x000fe200048060ff */
[C---:B------:R-:W-:Y:S01]  /*6d00*/  FFMA R61, R81.reuse, R80, R61 ;  /* 0x00000050513d7223 */ /* 0x040fe2000000003d */
[C---:B------:R-:W-:Y:S01]  /*6d10*/  FFMA R62, R81.reuse, R85, R62 ;  /* 0x00000055513e7223 */ /* 0x040fe2000000003e */
[----:B------:R-:W-:Y:S01]  /*6d20*/  FFMA R67, R81, R82, R67 ;  /* 0x0000005251437223 */ /* 0x000fe20000000043 */
[----:B------:R-:W-:Y:S02]  /*6d30*/  F2FP.SATFINITE.E5M2.F32.PACK_AB_MERGE_C R186, R41, R40, R186 ;  /* 0x0000002829ba723e */ /* 0x000fe400048060ba */
[----:B------:R-:W-:Y:S02]  /*6d40*/  F2FP.SATFINITE.E5M2.F32.PACK_AB_MERGE_C R187, R45, R44, R187 ;  /* 0x0000002c2dbb723e */ /* 0x000fe400048060bb */
[----:B------:R-:W-:Y:S02]  /*6d50*/  F2FP.SATFINITE.E5M2.F32.PACK_AB_MERGE_C R188, R55, R50, RZ ;  /* 0x0000003237bc723e */ /* 0x000fe400048060ff */
[----:B------:R-:W-:Y:S01]  /*6d60*/  F2FP.SATFINITE.E5M2.F32.PACK_AB_MERGE_C R189, R59, R54, RZ ;  /* 0x000000363bbd723e */ /* 0x000fe200048060ff */
[----:B------:R1:W-:Y:S01]  /*6d70*/  STS.128 [R177+0x2020], R184 ;  /* 0x002020b8b1007388 */ /* 0x0003e20000000c00 */
[----:B------:R-:W-:Y:S02]  /*6d80*/  F2FP.SATFINITE.E5M2.F32.PACK_AB_MERGE_C R190, R63, R58, RZ ;  /* 0x0000003a3fbe723e */ /* 0x000fe400048060ff */
[----:B------:R-:W-:Y:S02]  /*6d90*/  F2FP.SATFINITE.E5M2.F32.PACK_AB_MERGE_C R183, R67, R62, RZ ;  /* 0x0000003e43b7723e */ /* 0x000fe400048060ff */
[----:B------:R-:W-:Y:S02]  /*6da0*/  F2FP.SATFINITE.E5M2.F32.PACK_AB_MERGE_C R188, R49, R48, R188 ;  /* 0x0000003031bc723e */ /* 0x000fe400048060bc */
[----:B------:R-:W-:Y:S02]  /*6db0*/  F2FP.SATFINITE.E5M2.F32.PACK_AB_MERGE_C R189, R53, R52, R189 ;  /* 0x0000003435bd723e */ /* 0x000fe400048060bd */
[----:B------:R-:W-:Y:S02]  /*6dc0*/  F2FP.SATFINITE.E5M2.F32.PACK_AB_MERGE_C R190, R57, R56, R190 ;  /* 0x0000003839be723e */ /* 0x000fe400048060be */
[----:B------:R-:W-:Y:S02]  /*6dd0*/  F2FP.SATFINITE.E5M2.F32.PACK_AB_MERGE_C R191, R61, R60, R183 ;  /* 0x0000003c3dbf723e */ /* 0x000fe400048060b7 */
[----:B------:R-:W-:Y:S03]  /*6de0*/  IADD3 R76, PT, PT, R76, 0x1, RZ ;  /* 0x000000014c4c7810 */ /* 0x000fe60007ffe0ff */
[----:B------:R1:W-:Y:S01]  /*6df0*/  STS.128 [R176+0x2030], R188 ;  /* 0x002030bcb0007388 */ /* 0x0003e20000000c00 */
[----:B------:R-:W-:Y:S01]  /*6e00*/  @!PT LDS RZ, [RZ] ;  /* 0x00000000fffff984 */ /* 0x000fe20000000800 */
[----:B------:R-:W-:Y:S01]  /*6e10*/  @!PT LDS RZ, [RZ] ;  /* 0x00000000fffff984 */ /* 0x000fe20000000800 */
[----:B------:R-:W-:Y:S01]  /*6e20*/  @!PT LDS RZ, [RZ] ;  /* 0x00000000fffff984 */ /* 0x000fe20000000800 */
[----:B------:R-:W-:Y:S01]  /*6e30*/  @!PT LDS RZ, [RZ] ;  /* 0x00000000fffff984 */ /* 0x000fe20000000800 */
[----:B------:R3:W-:Y:S07]  /*6e40*/  MEMBAR.ALL.CTA ;  /* 0x0000000000007992 */ /* 0x0007ee0000008000 */
[----:B---3--:R-:W3:Y:S02]  /*6e50*/  FENCE.VIEW.ASYNC.S ;  /* 0x00000000000073c6 */ /* 0x008ee40000000000 */
[----:B---3--:R-:W-:Y:S06]  /*6e60*/  BAR.SYNC.DEFER_BLOCKING 0x1, 0x80 ;  /* 0x0042000000007b1d */ /* 0x008fec0000010000 */
[----:B------:R-:W-:Y:S05]  /*6e70*/  @P0 BRA `(.L_x_112) ;  /* 0x0000000000340947 */ /* 0x000fea0003800000 */
[----:B------:R-:W-:Y:S01]  /*6e80*/  UIADD3 UR12, UPT, UPT, UR43, 0x2200, URZ ;  /* 0x000022002b0c7890 */ /* 0x000fe2000fffe0ff */
[----:B------:R-:W-:Y:S01]  /*6e90*/  R2UR UR9, R164 ;  /* 0x00000000a40972ca */ /* 0x000fe200000e0000 */
[----:B------:R-:W-:Y:S01]  /*6ea0*/  UIADD3 UR10, UP0, UPT, UR46, 0x680, URZ ;  /* 0x000006802e0a7890 */ /* 0x000fe2000ff1e0ff */
[----:B------:R-:W-:Y:S01]  /*6eb0*/  R2UR UR8, R155 ;  /* 0x000000009b0872ca */ /* 0x000fe200000e0000 */
[----:B------:R-:W-:Y:S02]  /*6ec0*/  UMOV UR7, UR36 ;  /* 0x0000002400077c82 */ /* 0x000fe40008000000 */
[----:B------:R-:W-:Y:S01]  /*6ed0*/  IMAD.U32 R179, RZ, RZ, UR12 ;  /* 0x0000000cffb37e24 */ /* 0x000fe2000f8e00ff */
[----:B------:R-:W-:Y:S04]  /*6ee0*/  UIADD3.X UR11, UPT, UPT, URZ, UR47, URZ, UP0, !UPT ;  /* 0x0000002fff0b7290 */ /* 0x000fe800087fe4ff */
[----:B------:R-:W-:Y:S03]  /*6ef0*/  R2UR UR4, R179 ;  /* 0x00000000b30472ca */ /* 0x000fe600000e0000 */
[----:B------:R-:W-:Y:S02]  /*6f00*/  USHF.L.U32 UR5, UR9, 0x6, URZ ;  /* 0x0000000609057899 */ /* 0x000fe400080006ff */
[----:B------:R-:W-:Y:S09]  /*6f10*/  USHF.L.U32 UR6, UR8, 0x7, URZ ;  /* 0x0000000708067899 */ /* 0x000ff200080006ff */
[----:B------:R3:W-:Y:S01]  /*6f20*/  UTMASTG.3D [UR4], [UR10] ;  /* 0x000000040a0073b5 */ /* 0x0007e20008010000 */
[----:B------:R0:W-:Y:S01]  /*6f30*/  UTMACMDFLUSH ;  /* 0x00000000000079b7 */ /* 0x0001e20000000000 */
[----:B---3--:R-:W-:Y:S04]  /*6f40*/  DEPBAR.LE SB0, 0x0 ;  /* 0x000080000000791a */ /* 0x008fe80000000000 */
.L_x_112:
[----:B------:R-:W-:Y:S05]  /*6f50*/  BSYNC.RECONVERGENT B0 ;  /* 0x0000000000007941 */ /* 0x000fea0003800200 */
.L_x_111:
[----:B------:R-:W-:Y:S01]  /*6f60*/  BAR.SYNC.DEFER_BLOCKING 0x1, 0x80 ;  /* 0x0042000000007b1d */ /* 0x000fe20000010000 */
[----:B------:R-:W-:Y:S01]  /*6f70*/  ISETP.NE.AND P2, PT, R180, RZ, PT ;  /* 0x000000ffb400720c */ /* 0x000fe20003f45270 */
[----:B------:R-:W-:Y:S01]  /*6f80*/  IMAD.IADD R164, R75, 0x1, R143 ;  /* 0x000000014ba47824 */ /* 0x000fe200078e028f */
[----:B------:R-:W-:Y:S01]  /*6f90*/  ISETP.NE.AND P0, PT, R182, 0x2, PT ;  /* 0x00000002b600780c */ /* 0x000fe20003f05270 */
[----:B------:R-:W-:Y:S01]  /*6fa0*/  IMAD.IADD R155, R77, 0x1, R154 ;  /* 0x000000014d9b7824 */ /* 0x000fe200078e029a */
[----:B------:R-:W-:Y:S02]  /*6fb0*/  ISETP.NE.AND P1, PT, R76, 0x4, PT ;  /* 0x000000044c00780c */ /* 0x000fe40003f25270 */
[----:B------:R-:W-:Y:S02]  /*6fc0*/  SEL R3, RZ, 0x1, P0 ;  /* 0x00000001ff037807 */ /* 0x000fe40000000000 */
[----:B------:R-:W-:Y:S02]  /*6fd0*/  SEL R0, RZ, 0x1, P1 ;  /* 0x00000001ff007807 */ /* 0x000fe40000800000 */
[----:B------:R-:W-:Y:S02]  /*6fe0*/  LOP3.LUT R174, R174, R3, RZ, 0x3c, !PT ;  /* 0x00000003aeae7212 */ /* 0x000fe400078e3cff */
[----:B------:R-:W-:Y:S02]  /*6ff0*/  LOP3.LUT R175, R175, R0, RZ, 0x3c, !PT ;  /* 0x00000000afaf7212 */ /* 0x000fe400078e3cff */
[----:B------:R-:W-:Y:S02]  /*7000*/  @P2 R2UR UR36, R171 ;  /* 0x00000000ab2422ca */ /* 0x000fe400000e0000 */
[----:B------:R-:W-:Y:S02]  /*7010*/  SEL R182, R182, RZ, P0 ;  /* 0x000000ffb6b67207 */ /* 0x000fe40000000000 */
[----:B------:R-:W-:Y:S01]  /*7020*/  SEL R76, R76, RZ, P1 ;  /* 0x000000ff4c4c7207 */ /* 0x000fe20000800000 */
[----:B------:R-:W-:Y:S10]  /*7030*/  @P2 BRA `(.L_x_113) ;  /* 0xffffffdc00742947 */ /* 0x000ff4000383ffff */
[----:B------:R-:W-:Y:S05]  /*7040*/  EXIT ;  /* 0x000000000000794d */ /* 0x000fea0003800000 */
.L_x_24:
[----:B--2---:R2:W4:Y:S02]  /*7050*/  SYNCS.PHASECHK.TRANS64.TRYWAIT P0, [R3+URZ+0xe0], R2 ;  /* 0x0000e002030075a7 */ /* 0x00452400080011ff */
[----:B----4-:R-:W-:Y:S05]  /*7060*/  @!P0 NANOSLEEP.SYNCS 0x989680 ;  /* 0x009896800000895d */ /* 0x010fea0003900000 */
[----:B------:R-:W4:Y:S02]  /*7070*/  @!P0 SYNCS.PHASECHK.TRANS64 P0, [R3+URZ+0xe0], R2 ;  /* 0x0000e002030085a7 */ /* 0x000f2400080010ff */
[----:B----4-:R-:W-:Y:S05]  /*7080*/  @!P0 BRA `(.L_x_24) ;  /* 0xfffffffc00f08947 */ /* 0x010fea000383ffff */
[----:B------:R-:W-:Y:S05]  /*7090*/  BRA `(.L_x_114) ;  /* 0xffffffa400cc7947 */ /* 0x000fea000383ffff */
.L_x_27:
[----:B-1----:R-:W-:-:S07]  /*70a0*/  MOV R2, UR33 ;  /* 0x0000002100027c02 */ /* 0x002fce0008000f00 */
.L_x_115:
[----:B-1----:R1:W2:Y:S02]  /*70b0*/  SYNCS.PHASECHK.TRANS64.TRYWAIT P0, [R2+URZ+0x28], R5 ;  /* 0x00002805020075a7 */ /* 0x0022a400080011ff */
[----:B--2---:R-:W-:Y:S05]  /*70c0*/  @!P0 NANOSLEEP.SYNCS 0x989680 ;  /* 0x009896800000895d */ /* 0x004fea0003900000 */
[----:B------:R-:W2:Y:S02]  /*70d0*/  @!P0 SYNCS.PHASECHK.TRANS64 P0, [R2+URZ+0x28], R5 ;  /* 0x00002805020085a7 */ /* 0x000ea400080010ff */
[----:B--2---:R-:W-:Y:S05]  /*70e0*/  @!P0 BRA `(.L_x_115) ;  /* 0xfffffffc00f08947 */ /* 0x004fea000383ffff */
[----:B------:R-:W-:Y:S05]  /*70f0*/  BRA `(.L_x_26) ;  /* 0xffffffa800347947 */ /* 0x000fea000383ffff */
.L_x_34:
[----:B-1----:R-:W-:-:S07]  /*7100*/  MOV R2, UR17 ;  /* 0x0000001100027c02 */ /* 0x002fce0008000f00 */
.L_x_116:
[----:B-1----:R1:W2:Y:S02]  /*7110*/  SYNCS.PHASECHK.TRANS64.TRYWAIT P0, [R2+URZ+0x28], R5 ;  /* 0x00002805020075a7 */ /* 0x0022a400080011ff */
[----:B--2---:R-:W-:Y:S05]  /*7120*/  @!P0 NANOSLEEP.SYNCS 0x989680 ;  /* 0x009896800000895d */ /* 0x004fea0003900000 */
[----:B------:R-:W2:Y:S02]  /*7130*/  @!P0 SYNCS.PHASECHK.TRANS64 P0, [R2+URZ+0x28], R5 ;  /* 0x00002805020085a7 */ /* 0x000ea400080010ff */
[----:B--2---:R-:W-:Y:S05]  /*7140*/  @!P0 BRA `(.L_x_116) ;  /* 0xfffffffc00f08947 */ /* 0x004fea000383ffff */
[----:B------:R-:W-:Y:S05]  /*7150*/  BRA `(.L_x_33) ;  /* 0xffffffa800f07947 */ /* 0x000fea000383ffff */
.L_x_39:
[----:B-1----:R1:W2:Y:S02]  /*7160*/  SYNCS.PHASECHK.TRANS64.TRYWAIT P0, [R2+URZ+0x70], R3 ;  /* 0x00007003020075a7 */ /* 0x0022a400080011ff */
[----:B--2---:R-:W-:Y:S05]  /*7170*/  @!P0 NANOSLEEP.SYNCS 0x989680 ;  /* 0x009896800000895d */ /* 0x004fea0003900000 */
[----:B------:R-:W2:Y:S02]  /*7180*/  @!P0 SYNCS.PHASECHK.TRANS64 P0, [R2+URZ+0x70], R3 ;  /* 0x00007003020085a7 */ /* 0x000ea400080010ff */
[----:B--2---:R-:W-:Y:S05]  /*7190*/  @!P0 BRA `(.L_x_39) ;  /* 0xfffffffc00f08947 */ /* 0x004fea000383ffff */
[----:B------:R-:W-:Y:S05]  /*71a0*/  BRA `(.L_x_117) ;  /* 0xffffffac00947947 */ /* 0x000fea000383ffff */
.L_x_43:
[----:B---3--:R-:W-:-:S07]  /*71b0*/  MOV R0, UR5 ;  /* 0x0000000500007c02 */ /* 0x008fce0008000f00 */
.L_x_118:
[----:B-1----:R1:W2:Y:S02]  /*71c0*/  SYNCS.PHASECHK.TRANS64.TRYWAIT P0, [R0+URZ], R3 ;  /* 0x00000003000075a7 */ /* 0x0022a400080011ff */
[----:B--2---:R-:W-:Y:S05]  /*71d0*/  @!P0 NANOSLEEP.SYNCS 0x989680 ;  /* 0x009896800000895d */ /* 0x004fea0003900000 */
[----:B------:R-:W2:Y:S02]  /*71e0*/  @!P0 SYNCS.PHASECHK.TRANS64 P0, [R0+URZ], R3 ;  /* 0x00000003000085a7 */ /* 0x000ea400080010ff */
[----:B--2---:R-:W-:Y:S05]  /*71f0*/  @!P0 BRA `(.L_x_118) ;  /* 0xfffffffc00f08947 */ /* 0x004fea000383ffff */
[----:B------:R-:W-:Y:S05]  /*7200*/  BRA `(.L_x_119) ;  /* 0xffffffb400047947 */ /* 0x000fea000383ffff */
.L_x_44:
[----:B---3--:R-:W-:-:S07]  /*7210*/  MOV R0, UR5 ;  /* 0x0000000500007c02 */ /* 0x008fce0008000f00 */
.L_x_120:
[----:B-1----:R1:W2:Y:S02]  /*7220*/  SYNCS.PHASECHK.TRANS64.TRYWAIT P0, [R0+URZ], R3 ;  /* 0x00000003000075a7 */ /* 0x0022a400080011ff */
[----:B--2---:R-:W-:Y:S05]  /*7230*/  @!P0 NANOSLEEP.SYNCS 0x989680 ;  /* 0x009896800000895d */ /* 0x004fea0003900000 */
[----:B------:R-:W2:Y:S02]  /*7240*/  @!P0 SYNCS.PHASECHK.TRANS64 P0, [R0+URZ], R3 ;  /* 0x00000003000085a7 */ /* 0x000ea400080010ff */
[----:B--2---:R-:W-:Y:S05]  /*7250*/  @!P0 BRA `(.L_x_120) ;  /* 0xfffffffc00f08947 */ /* 0x004fea000383ffff */
[----:B------:R-:W-:Y:S05]  /*7260*/  BRA `(.L_x_121) ;  /* 0xffffffb400107947 */ /* 0x000fea000383ffff */
.L_x_45:
[----:B---3--:R-:W-:-:S07]  /*7270*/  MOV R0, UR5 ;  /* 0x0000000500007c02 */ /* 0x008fce0008000f00 */
.L_x_122:
[----:B-1----:R1:W2:Y:S02]  /*7280*/  SYNCS.PHASECHK.TRANS64.TRYWAIT P0, [R0+URZ], R3 ;  /* 0x00000003000075a7 */ /* 0x0022a400080011ff */
[----:B--2---:R-:W-:Y:S05]  /*7290*/  @!P0 NANOSLEEP.SYNCS 0x989680 ;  /* 0x009896800000895d */ /* 0x004fea0003900000 */
[----:B------:R-:W2:Y:S02]  /*72a0*/  @!P0 SYNCS.PHASECHK.TRANS64 P0, [R0+URZ], R3 ;  /* 0x00000003000085a7 */ /* 0x000ea400080010ff */
[----:B--2---:R-:W-:Y:S05]  /*72b0*/  @!P0 BRA `(.L_x_122) ;  /* 0xfffffffc00f08947 */ /* 0x004fea000383ffff */
[----:B------:R-:W-:Y:S05]  /*72c0*/  BRA `(.L_x_123) ;  /* 0xffffffb4001c7947 */ /* 0x000fea000383ffff */
.L_x_46:
[----:B---3--:R-:W-:-:S07]  /*72d0*/  MOV R0, UR5 ;  /* 0x0000000500007c02 */ /* 0x008fce0008000f00 */
.L_x_124:
[----:B-1----:R1:W2:Y:S02]  /*72e0*/  SYNCS.PHASECHK.TRANS64.TRYWAIT P0, [R0+URZ], R3 ;  /* 0x00000003000075a7 */ /* 0x0022a400080011ff */
[----:B--2---:R-:W-:Y:S05]  /*72f0*/  @!P0 NANOSLEEP.SYNCS 0x989680 ;  /* 0x009896800000895d */ /* 0x004fea0003900000 */
[----:B------:R-:W2:Y:S02]  /*7300*/  @!P0 SYNCS.PHASECHK.TRANS64 P0, [R0+URZ], R3 ;  /* 0x00000003000085a7 */ /* 0x000ea400080010ff */
[----:B--2---:R-:W-:Y:S05]  /*7310*/  @!P0 BRA `(.L_x_124) ;  /* 0xfffffffc00f08947 */ /* 0x004fea000383ffff */
[----:B------:R-:W-:Y:S05]  /*7320*/  BRA `(.L_x_125) ;  /* 0xffffffb400287947 */ /* 0x000fea000383ffff */
.L_x_49:
[----:B-1----:R1:W2:Y:S02]  /*7330*/  SYNCS.PHASECHK.TRANS64.TRYWAIT P0, [R0+URZ+0xd0], R5 ;  /* 0x0000d005000075a7 */ /* 0x0022a400080011ff */
[----:B--2---:R-:W-:Y:S05]  /*7340*/  @!P0 NANOSLEEP.SYNCS 0x989680 ;  /* 0x009896800000895d */ /* 0x004fea0003900000 */
[----:B------:R-:W2:Y:S02]  /*7350*/  @!P0 SYNCS.PHASECHK.TRANS64 P0, [R0+URZ+0xd0], R5 ;  /* 0x0000d005000085a7 */ /* 0x000ea400080010ff */
[----:B--2---:R-:W-:Y:S05]  /*7360*/  @!P0 BRA `(.L_x_49) ;  /* 0xfffffffc00f08947 */ /* 0x004fea000383ffff */
[----:B------:R-:W-:Y:S05]  /*7370*/  BRA `(.L_x_126) ;  /* 0xffffffb400887947 */ /* 0x000fea000383ffff */
.L_x_50:
[----:B------:R-:W-:-:S07]  /*7380*/  MOV R0, UR5 ;  /* 0x0000000500007c02 */ /* 0x000fce0008000f00 */
.L_x_127:
[----:B-1----:R1:W2:Y:S02]  /*7390*/  SYNCS.PHASECHK.TRANS64.TRYWAIT P0, [R0+URZ+0x80], R7 ;  /* 0x00008007000075a7 */ /* 0x0022a400080011ff */
[----:B--2---:R-:W-:Y:S05]  /*73a0*/  @!P0 NANOSLEEP.SYNCS 0x989680 ;  /* 0x009896800000895d */ /* 0x004fea0003900000 */
[----:B------:R-:W2:Y:S02]  /*73b0*/  @!P0 SYNCS.PHASECHK.TRANS64 P0, [R0+URZ+0x80], R7 ;  /* 0x00008007000085a7 */ /* 0x000ea400080010ff */
[----:B--2---:R-:W-:Y:S05]  /*73c0*/  @!P0 BRA `(.L_x_127) ;  /* 0xfffffffc00f08947 */ /* 0x004fea000383ffff */
[----:B------:R-:W-:Y:S05]  /*73d0*/  BRA `(.L_x_128) ;  /* 0xffffffb400987947 */ /* 0x000fea000383ffff */
.L_x_51:
[----:B-1----:R1:W2:Y:S02]  /*73e0*/  SYNCS.PHASECHK.TRANS64.TRYWAIT P1, [R0+URZ+0x70], R5 ;  /* 0x00007005000075a7 */ /* 0x0022a400080211ff */
[----:B--2---:R-:W-:Y:S05]  /*73f0*/  @!P1 NANOSLEEP.SYNCS 0x989680 ;  /* 0x009896800000995d */ /* 0x004fea0003900000 */
[----:B------:R-:W2:Y:S02]  /*7400*/  @!P1 SYNCS.PHASECHK.TRANS64 P1, [R0+URZ+0x70], R5 ;  /* 0x00007005000095a7 */ /* 0x000ea400080210ff */
[----:B--2---:R-:W-:Y:S05]  /*7410*/  @!P1 BRA `(.L_x_51) ;  /* 0xfffffffc00f09947 */ /* 0x004fea000383ffff */
[----:B------:R-:W-:Y:S05]  /*7420*/  BRA `(.L_x_129) ;  /* 0xffffffb400c87947 */ /* 0x000fea000383ffff */
.L_x_54:
[----:B------:R-:W-:-:S07]  /*7430*/  MOV R0, UR5 ;  /* 0x0000000500007c02 */ /* 0x000fce0008000f00 */
.L_x_130:
[----:B-1----:R1:W2:Y:S02]  /*7440*/  SYNCS.PHASECHK.TRANS64.TRYWAIT P0, [R0+URZ+0x80], R3 ;  /* 0x00008003000075a7 */ /* 0x0022a400080011ff */
[----:B--2---:R-:W-:Y:S05]  /*7450*/  @!P0 NANOSLEEP.SYNCS 0x989680 ;  /* 0x009896800000895d */ /* 0x004fea0003900000 */
[----:B------:R-:W2:Y:S02]  /*7460*/  @!P0 SYNCS.PHASECHK.TRANS64 P0, [R0+URZ+0x80], R3 ;  /* 0x00008003000085a7 */ /* 0x000ea400080010ff */
[----:B--2---:R-:W-:Y:S05]  /*7470*/  @!P0 BRA `(.L_x_130) ;  /* 0xfffffffc00f08947 */ /* 0x004fea000383ffff */
[----:B------:R-:W-:Y:S05]  /*7480*/  BRA `(.L_x_53) ;  /* 0xffffffb8001c7947 */ /* 0x000fea000383ffff */
.L_x_63:
[----:B-1----:R-:W-:-:S04]  /*7490*/  MOV R4, UR6 ;  /* 0x0000000600047c02 */ /* 0x002fc80008000f00 */
[----:B------:R1:W2:Y:S03]  /*74a0*/  SYNCS.PHASECHK.TRANS64.TRYWAIT P0, [R4+URZ+0x8], R5 ;  /* 0x00000805040075a7 */ /* 0x0002a600080011ff */
[----:B--2---:R-:W-:Y:S05]  /*74b0*/  @!P0 NANOSLEEP.SYNCS 0x989680 ;  /* 0x009896800000895d */ /* 0x004fea0003900000 */
[----:B------:R-:W2:Y:S02]  /*74c0*/  @!P0 SYNCS.PHASECHK.TRANS64 P0, [R4+URZ+0x8], R5 ;  /* 0x00000805040085a7 */ /* 0x000ea400080010ff */
[----:B--2---:R-:W-:Y:S05]  /*74d0*/  @!P0 BRA `(.L_x_63) ;  /* 0xfffffffc00ec8947 */ /* 0x004fea000383ffff */
[----:B------:R-:W-:Y:S05]  /*74e0*/  BRA `(.L_x_62) ;  /* 0xffffffb800d07947 */ /* 0x000fea000383ffff */
.L_x_65:
[----:B------:R-:W-:Y:S01]  /*74f0*/  BSSY B0, `(.L_x_131) ;  /* 0x0000006000007945 */ /* 0x000fe20003800000 */
[----:B------:R-:W-:-:S07]  /*7500*/  MOV R15, 0xffffffff ;  /* 0xffffffff000f7802 */ /* 0x000fce0000000f00 */
[----:B-1---5:R-:W-:Y:S05]  /*7510*/  WARPSYNC.COLLECTIVE R15, `(.L_x_132) ;  /* 0x000000000f0c7348 */ /* 0x022fea0003c00000 */
[----:B------:R-:W-:Y:S02]  /*7520*/  ELECT P6, UR79, PT ;  /* 0x00000000004f782f */ /* 0x000fe400038c0000 */
[----:B------:R-:W-:Y:S01]  /*7530*/  MOV R14, UR79 ;  /* 0x0000004f000e7c02 */ /* 0x000fe20008000f00 */
[----:B-1---5:R-:W-:Y:S10]  /*7540*/  ENDCOLLECTIVE ;  /* 0x000000000000791b */ /* 0x022ff40003800000 */
.L_x_132:
[----:B------:R-:W-:Y:S05]  /*7550*/  BSYNC B0 ;  /* 0x0000000000007941 */ /* 0x000fea0003800000 */
.L_x_131:
[----:B------:R-:W-:Y:S05]  /*7560*/  BRA `(.L_x_133) ;  /* 0xffffffbc00007947 */ /* 0x000fea000383ffff */
.L_x_67:
[----:B-1----:R-:W-:-:S04]  /*7570*/  MOV R2, UR6 ;  /* 0x0000000600027c02 */ /* 0x002fc80008000f00 */
[----:B------:R1:W2:Y:S03]  /*7580*/  SYNCS.PHASECHK.TRANS64.TRYWAIT P0, [R2+URZ+0x8], R3 ;  /* 0x00000803020075a7 */ /* 0x0002a600080011ff */
[----:B--2---:R-:W-:Y:S05]  /*7590*/  @!P0 NANOSLEEP.SYNCS 0x989680 ;  /* 0x009896800000895d */ /* 0x004fea0003900000 */
[----:B------:R-:W2:Y:S02]  /*75a0*/  @!P0 SYNCS.PHASECHK.TRANS64 P0, [R2+URZ+0x8], R3 ;  /* 0x00000803020085a7 */ /* 0x000ea400080010ff */
[----:B--2---:R-:W-:Y:S05]  /*75b0*/  @!P0 BRA `(.L_x_67) ;  /* 0xfffffffc00ec8947 */ /* 0x004fea000383ffff */
[----:B------:R-:W-:Y:S05]  /*75c0*/  BRA `(.L_x_66) ;  /* 0xffffffbc00047947 */ /* 0x000fea000383ffff */
.L_x_68:
[----:B-1----:R1:W2:Y:S02]  /*75d0*/  SYNCS.PHASECHK.TRANS64.TRYWAIT P0, [R0+URZ+0x70], R5 ;  /* 0x00007005000075a7 */ /* 0x0022a400080011ff */
[----:B--2---:R-:W-:Y:S05]  /*75e0*/  @!P0 NANOSLEEP.SYNCS 0x989680 ;  /* 0x009896800000895d */ /* 0x004fea0003900000 */
[----:B------:R-:W2:Y:S02]  /*75f0*/  @!P0 SYNCS.PHASECHK.TRANS64 P0, [R0+URZ+0x70], R5 ;  /* 0x00007005000085a7 */ /* 0x000ea400080010ff */
[----:B--2---:R-:W-:Y:S05]  /*7600*/  @!P0 BRA `(.L_x_68) ;  /* 0xfffffffc00f08947 */ /* 0x004fea000383ffff */
[----:B------:R-:W-:Y:S05]  /*7610*/  BRA `(.L_x_134) ;  /* 0xffffffbc00d87947 */ /* 0x000fea000383ffff */
.L_x_70:
[----:B------:R-:W-:-:S07]  /*7620*/  MOV R0, UR11 ;  /* 0x0000000b00007c02 */ /* 0x000fce0008000f00 */
.L_x_135:
[----:B-1----:R1:W2:Y:S02]  /*7630*/  SYNCS.PHASECHK.TRANS64.TRYWAIT P0, [R0+URZ+0xb0], R5 ;  /* 0x0000b005000075a7 */ /* 0x0022a400080011ff */
[----:B--2---:R-:W-:Y:S05]  /*7640*/  @!P0 NANOSLEEP.SYNCS 0x989680 ;  /* 0x009896800000895d */ /* 0x004fea0003900000 */
[----:B------:R-:W2:Y:S02]  /*7650*/  @!P0 SYNCS.PHASECHK.TRANS64 P0, [R0+URZ+0xb0], R5 ;  /* 0x0000b005000085a7 */ /* 0x000ea400080010ff */
[----:B--2---:R-:W-:Y:S05]  /*7660*/  @!P0 BRA `(.L_x_135) ;  /* 0xfffffffc00f08947 */ /* 0x004fea000383ffff */
[----:B------:R-:W-:Y:S05]  /*7670*/  BRA `(.L_x_136) ;  /* 0xffffffc000207947 */ /* 0x000fea000383ffff */
.L_x_73:
[----:B------:R-:W-:Y:S07]  /*7680*/  MOV R0, UR9 ;  /* 0x0000000900007c02 */ /* 0x000fee0008000f00 */
.L_x_137:
[----:B-1----:R1:W2:Y:S02]  /*7690*/  SYNCS.PHASECHK.TRANS64.TRYWAIT P0, [R0+URZ], R5 ;  /* 0x00000005000075a7 */ /* 0x0022a400080011ff */
[----:B--2---:R-:W-:Y:S05]  /*76a0*/  @!P0 NANOSLEEP.SYNCS 0x989680 ;  /* 0x009896800000895d */ /* 0x004fea0003900000 */
[----:B------:R-:W2:Y:S02]  /*76b0*/  @!P0 SYNCS.PHASECHK.TRANS64 P0, [R0+URZ], R5 ;  /* 0x00000005000085a7 */ /* 0x000ea400080010ff */
[----:B--2---:R-:W-:Y:S05]  /*76c0*/  @!P0 BRA `(.L_x_137) ;  /* 0xfffffffc00f08947 */ /* 0x004fea000383ffff */
[----:B------:R-:W-:Y:S05]  /*76d0*/  BRA `(.L_x_72) ;  /* 0xffffffc000387947 */ /* 0x000fea000383ffff */
.L_x_77:
[----:B-1----:R-:W-:-:S07]  /*76e0*/  MOV R0, UR7 ;  /* 0x0000000700007c02 */ /* 0x002fce0008000f00 */
.L_x_138:
[----:B-1----:R1:W2:Y:S02]  /*76f0*/  SYNCS.PHASECHK.TRANS64.TRYWAIT P0, [R0+URZ], R3 ;  /* 0x00000003000075a7 */ /* 0x0022a400080011ff */
[----:B--2---:R-:W-:Y:S05]  /*7700*/  @!P0 NANOSLEEP.SYNCS 0x989680 ;  /* 0x009896800000895d */ /* 0x004fea0003900000 */
[----:B------:R-:W2:Y:S02]  /*7710*/  @!P0 SYNCS.PHASECHK.TRANS64 P0, [R0+URZ], R3 ;  /* 0x00000003000085a7 */ /* 0x000ea400080010ff */
[----:B--2---:R-:W-:Y:S05]  /*7720*/  @!P0 BRA `(.L_x_138) ;  /* 0xfffffffc00f08947 */ /* 0x004fea000383ffff */
[----:B------:R-:W-:Y:S05]  /*7730*/  BRA `(.L_x_139) ;  /* 0xffffffc000f07947 */ /* 0x000fea000383ffff */
.L_x_78:
[----:B------:R-:W-:-:S07]  /*7740*/  MOV R0, UR7 ;  /* 0x0000000700007c02 */ /* 0x000fce0008000f00 */
.L_x_140:
[----:B-1----:R1:W2:Y:S02]  /*7750*/  SYNCS.PHASECHK.TRANS64.TRYWAIT P0, [R0+URZ], R3 ;  /* 0x00000003000075a7 */ /* 0x0022a400080011ff */
[----:B--2---:R-:W-:Y:S05]  /*7760*/  @!P0 NANOSLEEP.SYNCS 0x989680 ;  /* 0x009896800000895d */ /* 0x004fea0003900000 */
[----:B------:R-:W2:Y:S02]  /*7770*/  @!P0 SYNCS.PHASECHK.TRANS64 P0, [R0+URZ], R3 ;  /* 0x00000003000085a7 */ /* 0x000ea400080010ff */
[----:B--2---:R-:W-:Y:S05]  /*7780*/  @!P0 BRA `(.L_x_140) ;  /* 0xfffffffc00f08947 */ /* 0x004fea000383ffff */
[----:B------:R-:W-:Y:S05]  /*7790*/  BRA `(.L_x_141) ;  /* 0xffffffc000fc7947 */ /* 0x000fea000383ffff */
.L_x_79:
[----:B------:R-:W-:-:S07]  /*77a0*/  MOV R0, UR7 ;  /* 0x0000000700007c02 */ /* 0x000fce0008000f00 */
.L_x_142:
[----:B-1----:R1:W2:Y:S02]  /*77b0*/  SYNCS.PHASECHK.TRANS64.TRYWAIT P0, [R0+URZ], R3 ;  /* 0x00000003000075a7 */ /* 0x0022a400080011ff */
[----:B--2---:R-:W-:Y:S05]  /*77c0*/  @!P0 NANOSLEEP.SYNCS 0x989680 ;  /* 0x009896800000895d */ /* 0x004fea0003900000 */
[----:B------:R-:W2:Y:S02]  /*77d0*/  @!P0 SYNCS.PHASECHK.TRANS64 P0, [R0+URZ], R3 ;  /* 0x00000003000085a7 */ /* 0x000ea400080010ff */
[----:B--2---:R-:W-:Y:S05]  /*77e0*/  @!P0 BRA `(.L_x_142) ;  /* 0xfffffffc00f08947 */ /* 0x004fea000383ffff */
[----:B------:R-:W-:Y:S05]  /*77f0*/  BRA `(.L_x_143) ;  /* 0xffffffc400087947 */ /* 0x000fea000383ffff */
.L_x_82:
[----:B------:R-:W-:-:S07]  /*7800*/  MOV R0, UR8 ;  /* 0x0000000800007c02 */ /* 0x000fce0008000f00 */
.L_x_144:
[----:B-1----:R1:W2:Y:S02]  /*7810*/  SYNCS.PHASECHK.TRANS64.TRYWAIT P1, [R0+URZ+0xf0], R3 ;  /* 0x0000f003000075a7 */ /* 0x0022a400080211ff */
[----:B--2---:R-:W-:Y:S05]  /*7820*/  @!P1 NANOSLEEP.SYNCS 0x989680 ;  /* 0x009896800000995d */ /* 0x004fea0003900000 */
[----:B------:R-:W2:Y:S02]  /*7830*/  @!P1 SYNCS.PHASECHK.TRANS64 P1, [R0+URZ+0xf0], R3 ;  /* 0x0000f003000095a7 */ /* 0x000ea400080210ff */
[----:B--2---:R-:W-:Y:S05]  /*7840*/  @!P1 BRA `(.L_x_144) ;  /* 0xfffffffc00f09947 */ /* 0x004fea000383ffff */
[----:B------:R-:W-:Y:S05]  /*7850*/  BRA `(.L_x_145) ;  /* 0xffffffc400547947 */ /* 0x000fea000383ffff */
.L_x_87:
[----:B--2---:R2:W4:Y:S02]  /*7860*/  SYNCS.PHASECHK.TRANS64.TRYWAIT P0, [R0+URZ+0x70], R3 ;  /* 0x00007003000075a7 */ /* 0x00452400080011ff */
[----:B----4-:R-:W-:Y:S05]  /*7870*/  @!P0 NANOSLEEP.SYNCS 0x989680 ;  /* 0x009896800000895d */ /* 0x010fea0003900000 */
[----:B------:R-:W4:Y:S02]  /*7880*/  @!P0 SYNCS.PHASECHK.TRANS64 P0, [R0+URZ+0x70], R3 ;  /* 0x00007003000085a7 */ /* 0x000f2400080010ff */
[----:B----4-:R-:W-:Y:S05]  /*7890*/  @!P0 BRA `(.L_x_87) ;  /* 0xfffffffc00f08947 */ /* 0x010fea000383ffff */
[----:B------:R-:W-:Y:S05]  /*78a0*/  BRA `(.L_x_146) ;  /* 0xffffffc800587947 */ /* 0x000fea000383ffff */
.L_x_90:
[----:B------:R-:W-:Y:S07]  /*78b0*/  MOV R0, UR6 ;  /* 0x0000000600007c02 */ /* 0x000fee0008000f00 */
.L_x_147:
[----:B--2---:R2:W4:Y:S02]  /*78c0*/  SYNCS.PHASECHK.TRANS64.TRYWAIT P0, [R0+URZ+0x68], R3 ;  /* 0x00006803000075a7 */ /* 0x00452400080011ff */
[----:B----4-:R-:W-:Y:S05]  /*78d0*/  @!P0 NANOSLEEP.SYNCS 0x989680 ;  /* 0x009896800000895d */ /* 0x010fea0003900000 */
[----:B------:R-:W4:Y:S02]  /*78e0*/  @!P0 SYNCS.PHASECHK.TRANS64 P0, [R0+URZ+0x68], R3 ;  /* 0x00006803000085a7 */ /* 0x000f2400080010ff */
[----:B----4-:R-:W-:Y:S05]  /*78f0*/  @!P0 BRA `(.L_x_147) ;  /* 0xfffffffc00f08947 */ /* 0x010fea000383ffff */
[----:B------:R-:W-:Y:S05]  /*7900*/  BRA `(.L_x_89) ;  /* 0xffffffcc00447947 */ /* 0x000fea000383ffff */
.L_x_93:
[----:B------:R-:W-:Y:S07]  /*7910*/  MOV R3, UR6 ;  /* 0x0000000600037c02 */ /* 0x000fee0008000f00 */
.L_x_148:
[----:B-1----:R1:W2:Y:S02]  /*7920*/  SYNCS.PHASECHK.TRANS64.TRYWAIT P2, [R3+URZ+0x58], R26 ;  /* 0x0000581a030075a7 */ /* 0x0022a400080411ff */
[----:B--2---:R-:W-:Y:S05]  /*7930*/  @!P2 NANOSLEEP.SYNCS 0x989680 ;  /* 0x009896800000a95d */ /* 0x004fea0003900000 */
[----:B------:R-:W2:Y:S02]  /*7940*/  @!P2 SYNCS.PHASECHK.TRANS64 P2, [R3+URZ+0x58], R26 ;  /* 0x0000581a0300a5a7 */ /* 0x000ea400080410ff */
[----:B--2---:R-:W-:Y:S05]  /*7950*/  @!P2 BRA `(.L_x_148) ;  /* 0xfffffffc00f0a947 */ /* 0x004fea000383ffff */
[----:B------:R-:W-:Y:S05]  /*7960*/  BRA `(.L_x_149) ;  /* 0xffffffcc00d87947 */ /* 0x000fea000383ffff */
.L_x_96:
[----:B---3--:R3:W4:Y:S02]  /*7970*/  SYNCS.PHASECHK.TRANS64.TRYWAIT P0, [R0+URZ+0x70], R3 ;  /* 0x00007003000075a7 */ /* 0x00872400080011ff */
[----:B----4-:R-:W-:Y:S05]  /*7980*/  @!P0 NANOSLEEP.SYNCS 0x989680 ;  /* 0x009896800000895d */ /* 0x010fea0003900000 */
[----:B------:R-:W4:Y:S02]  /*7990*/  @!P0 SYNCS.PHASECHK.TRANS64 P0, [R0+URZ+0x70], R3 ;  /* 0x00007003000085a7 */ /* 0x000f2400080010ff */
[----:B----4-:R-:W-:Y:S05]  /*79a0*/  @!P0 BRA `(.L_x_96) ;  /* 0xfffffffc00f08947 */ /* 0x010fea000383ffff */
[----:B------:R-:W-:Y:S05]  /*79b0*/  BRA `(.L_x_150) ;  /* 0xffffffd400287947 */ /* 0x000fea000383ffff */
.L_x_107:
[----:B-1----:R-:W-:Y:S04]  /*79c0*/  MOV R0, UR43 ;  /* 0x0000002b00007c02 */ /* 0x002fe80008000f00 */
[----:B------:R1:W2:Y:S03]  /*79d0*/  SYNCS.PHASECHK.TRANS64.TRYWAIT P1, [R0+URZ+0x50], R3 ;  /* 0x00005003000075a7 */ /* 0x0002a600080211ff */
[----:B--2---:R-:W-:Y:S05]  /*79e0*/  @!P1 NANOSLEEP.SYNCS 0x989680 ;  /* 0x009896800000995d */ /* 0x004fea0003900000 */
[----:B------:R-:W2:Y:S02]  /*79f0*/  @!P1 SYNCS.PHASECHK.TRANS64 P1, [R0+URZ+0x50], R3 ;  /* 0x00005003000095a7 */ /* 0x000ea400080210ff */
[----:B--2---:R-:W-:Y:S05]  /*7a00*/  @!P1 BRA `(.L_x_107) ;  /* 0xfffffffc00ec9947 */ /* 0x004fea000383ffff */
[----:B------:R-:W-:Y:S05]  /*7a10*/  BRA `(.L_x_106) ;  /* 0xffffffe000247947 */ /* 0x000fea000383ffff */
.L_x_109:
[----:B------:R1:W1:Y:S02]  /*7a20*/  SYNCS.PHASECHK.TRANS64.TRYWAIT P1, [R181+URZ+0x90], R2 ;  /* 0x00009002b50075a7 */ /* 0x00026400080211ff */
[----:B-1----:R-:W-:Y:S05]  /*7a30*/  @!P1 NANOSLEEP.SYNCS 0x989680 ;  /* 0x009896800000995d */ /* 0x002fea0003900000 */
[----:B------:R-:W1:Y:S02]  /*7a40*/  @!P1 SYNCS.PHASECHK.TRANS64 P1, [R181+URZ+0x90], R2 ;  /* 0x00009002b50095a7 */ /* 0x000e6400080210ff */
[----:B-1----:R-:W-:Y:S05]  /*7a50*/  @!P1 BRA `(.L_x_109) ;  /* 0xfffffffc00f09947 */ /* 0x002fea000383ffff */
[----:B------:R-:W-:Y:S05]  /*7a60*/  BRA `(.L_x_108) ;  /* 0xffffffe000687947 */ /* 0x000fea000383ffff */
        .weak           $__internal_0_$__cuda_sm10x_tcgen05_guardrail_trap_col_being_dealloced_not_returned_by_alloc
        .type           $__internal_0_$__cuda_sm10x_tcgen05_guardrail_trap_col_being_dealloced_not_returned_by_alloc,@function
        .size           $__internal_0_$__cuda_sm10x_tcgen05_guardrail_trap_col_being_dealloced_not_returned_by_alloc,($__internal_1_$__cuda_sm10x_tcgen05_guardrail_trap_phase_invalid_during_alloc - $__internal_0_$__cuda_sm10x_tcgen05_guardrail_trap_col_being_dealloced_not_returned_by_alloc)
$__internal_0_$__cuda_sm10x_tcgen05_guardrail_trap_col_being_dealloced_not_returned_by_alloc:
[----:B------:R-:W-:Y:S05]  /*7a70*/  BPT.TRAP 0x1 ;  /* 0x000000040000795c */ /* 0x000fea0000300000 */
[----:B------:R-:W-:-:S04]  /*7a80*/  HFMA2 R3, -RZ, RZ, 0, 0 ;  /* 0x00000000ff037431 */ /* 0x000fc800000001ff */
[----:B------:R-:W-:Y:S05]  /*7a90*/  RET.REL.NODEC R2 `(_ZN7cutlass13device_kernelINS_4gemm6kernel13GemmUniversalIN4cute5tupleIJiiiiEEENS1_10collective13CollectiveMmaINS1_35MainloopSm100TmaUmmaWarpSpecializedILi5ELi2ELi4ENS5_IJNS4_1CILi2EEENSA_ILi1EEESC_EEEEENS5_IJNSA_ILi256EEENSA_ILi64EEENSA_ILi32EEEEEENS_12float_e5m2_tENS5_IJlSC_lEEESJ_SK_NS4_8TiledMMAINS4_8MMA_AtomIJNS4_10MMA_TraitsINS4_25SM100_MMA_F8F6F4_2x1SM_SSEJSJ_SJ_fSF_SG_NS4_17integral_constantINS4_4UMMA5MajorELSR_0EEESS_NSP_INSQ_7ScaleInELST_0EEESU_EEEEEENS4_6LayoutINS5_IJSC_SC_SC_EEENS5_IJNSA_ILi0EEESZ_SZ_EEEEENS5_IJNS4_10UnderscoreES12_S12_EEEEENS4_18SM100_TMA_2SM_LOADENS4_14ComposedLayoutINS4_7SwizzleILi1ELi4ELi3EEENS4_18smem_ptr_flag_bitsILi8EEENSX_INS5_IJNSA_ILi8EEESH_EEENS5_IJSH_SC_EEEEEEEvNS4_8identityES15_S1F_vS1G_EENS_8epilogue10collective18CollectiveEpilogueINS1I_23Sm100TmaWarpSpecializedILi1ELi1ELi64ELb0ELb0EEEJNS5_IJNSA_ILi128EEESG_SH_EEENS5_IJNSX_IS1N_SC_EENSX_ISG_SC_EEEEESJ_SK_SJ_SK_NS1I_6fusion15FusionCallbacksIS1M_NS1S_17LinearCombinationISJ_fSJ_fLNS_15FloatRoundStyleE2EEES1O_S1R_JEEENS4_5SM1004TMEM4LOAD26SM100_TMEM_LOAD_32dp32b64xENS4_13SM90_TMA_LOADENS16_INS17_ILi2ELi4ELi3EEES1A_NSX_INS5_IJS1B_SG_EEENS5_IJSG_SC_EEEEEEENS4_39AutoVectorizingCopyWithAssumedAlignmentILi128EEENS4_14SM90_TMA_STOREES27_S29_S29_EEEvvEEEEvNT_6ParamsE) ;  /* 0xffffff8402587950 */ /* 0x000fea0003c3ffff */
        .weak           $__internal_1_$__cuda_sm10x_tcgen05_guardrail_trap_phase_invalid_during_alloc
        .type           $__internal_1_$__cuda_sm10x_tcgen05_guardrail_trap_phase_invalid_during_alloc,@function
        .size           $__internal_1_$__cuda_sm10x_tcgen05_guardrail_trap_phase_invalid_during_alloc,($__internal_2_$__cuda_sm10x_tcgen05_guardrail_trap_unallocated_columns_being_dealloced - $__internal_1_$__cuda_sm10x_tcgen05_guardrail_trap_phase_invalid_during_alloc)
$__internal_1_$__cuda_sm10x_tcgen05_guardrail_trap_phase_invalid_during_alloc:
[----:B------:R-:W-:Y:S05]  /*7aa0*/  BPT.TRAP 0x1 ;  /* 0x000000040000795c */ /* 0x000fea0000300000 */
[----:B------:R-:W-:-:S04]  /*7ab0*/  MOV R3, 0x0 ;  /* 0x0000000000037802 */ /* 0x000fc80000000f00 */
[----:B------:R-:W-:Y:S05]  /*7ac0*/  RET.REL.NODEC R2 `(_ZN7cutlass13device_kernelINS_4gemm6kernel13GemmUniversalIN4cute5tupleIJiiiiEEENS1_10collective13CollectiveMmaINS1_35MainloopSm100TmaUmmaWarpSpecializedILi5ELi2ELi4ENS5_IJNS4_1CILi2EEENSA_ILi1EEESC_EEEEENS5_IJNSA_ILi256EEENSA_ILi64EEENSA_ILi32EEEEEENS_12float_e5m2_tENS5_IJlSC_lEEESJ_SK_NS4_8TiledMMAINS4_8MMA_AtomIJNS4_10MMA_TraitsINS4_25SM100_MMA_F8F6F4_2x1SM_SSEJSJ_SJ_fSF_SG_NS4_17integral_constantINS4_4UMMA5MajorELSR_0EEESS_NSP_INSQ_7ScaleInELST_0EEESU_EEEEEENS4_6LayoutINS5_IJSC_SC_SC_EEENS5_IJNSA_ILi0EEESZ_SZ_EEEEENS5_IJNS4_10UnderscoreES12_S12_EEEEENS4_18SM100_TMA_2SM_LOADENS4_14ComposedLayoutINS4_7SwizzleILi1ELi4ELi3EEENS4_18smem_ptr_flag_bitsILi8EEENSX_INS5_IJNSA_ILi8EEESH_EEENS5_IJSH_SC_EEEEEEEvNS4_8identityES15_S1F_vS1G_EENS_8epilogue10collective18CollectiveEpilogueINS1I_23Sm100TmaWarpSpecializedILi1ELi1ELi64ELb0ELb0EEEJNS5_IJNSA_ILi128EEESG_SH_EEENS5_IJNSX_IS1N_SC_EENSX_ISG_SC_EEEEESJ_SK_SJ_SK_NS1I_6fusion15FusionCallbacksIS1M_NS1S_17LinearCombinationISJ_fSJ_fLNS_15FloatRoundStyleE2EEES1O_S1R_JEEENS4_5SM1004TMEM4LOAD26SM100_TMEM_LOAD_32dp32b64xENS4_13SM90_TMA_LOADENS16_INS17_ILi2ELi4ELi3EEES1A_NSX_INS5_IJS1B_SG_EEENS5_IJSG_SC_EEEEEEENS4_39AutoVectorizingCopyWithAssumedAlignmentILi128EEENS4_14SM90_TMA_STOREES27_S29_S29_EEEvvEEEEvNT_6ParamsE) ;  /* 0xffffff84024c7950 */ /* 0x000fea0003c3ffff */
        .weak           $__internal_2_$__cuda_sm10x_tcgen05_guardrail_trap_unallocated_columns_being_dealloced
        .type           $__internal_2_$__cuda_sm10x_tcgen05_guardrail_trap_unallocated_columns_being_dealloced,@function
        .size           $__internal_2_$__cuda_sm10x_tcgen05_guardrail_trap_unallocated_columns_being_dealloced,(.L_x_152 - $__internal_2_$__cuda_sm10x_tcgen05_guardrail_trap_unallocated_columns_being_dealloced)
$__internal_2_$__cuda_sm10x_tcgen05_guardrail_trap_unallocated_columns_being_dealloced:
[----:B------:R-:W-:Y:S05]  /*7ad0*/  BPT.TRAP 0x1 ;  /* 0x000000040000795c */ /* 0x000fea0000300000 */
[----:B------:R-:W-:-:S04]  /*7ae0*/  HFMA2 R3, -RZ, RZ, 0, 0 ;  /* 0x00000000ff037431 */ /* 0x000fc800000001ff */
[----:B------:R-:W-:Y:S05]  /*7af0*/  RET.REL.NODEC R2 `(_ZN7cutlass13device_kernelINS_4gemm6kernel13GemmUniversalIN4cute5tupleIJiiiiEEENS1_10collective13CollectiveMmaINS1_35MainloopSm100TmaUmmaWarpSpecializedILi5ELi2ELi4ENS5_IJNS4_1CILi2EEENSA_ILi1EEESC_EEEEENS5_IJNSA_ILi256EEENSA_ILi64EEENSA_ILi32EEEEEENS_12float_e5m2_tENS5_IJlSC_lEEESJ_SK_NS4_8TiledMMAINS4_8MMA_AtomIJNS4_10MMA_TraitsINS4_25SM100_MMA_F8F6F4_2x1SM_SSEJSJ_SJ_fSF_SG_NS4_17integral_constantINS4_4UMMA5MajorELSR_0EEESS_NSP_INSQ_7ScaleInELST_0EEESU_EEEEEENS4_6LayoutINS5_IJSC_SC_SC_EEENS5_IJNSA_ILi0EEESZ_SZ_EEEEENS5_IJNS4_10UnderscoreES12_S12_EEEEENS4_18SM100_TMA_2SM_LOADENS4_14ComposedLayoutINS4_7SwizzleILi1ELi4ELi3EEENS4_18smem_ptr_flag_bitsILi8EEENSX_INS5_IJNSA_ILi8EEESH_EEENS5_IJSH_SC_EEEEEEEvNS4_8identityES15_S1F_vS1G_EENS_8epilogue10collective18CollectiveEpilogueINS1I_23Sm100TmaWarpSpecializedILi1ELi1ELi64ELb0ELb0EEEJNS5_IJNSA_ILi128EEESG_SH_EEENS5_IJNSX_IS1N_SC_EENSX_ISG_SC_EEEEESJ_SK_SJ_SK_NS1I_6fusion15FusionCallbacksIS1M_NS1S_17LinearCombinationISJ_fSJ_fLNS_15FloatRoundStyleE2EEES1O_S1R_JEEENS4_5SM1004TMEM4LOAD26SM100_TMEM_LOAD_32dp32b64xENS4_13SM90_TMA_LOADENS16_INS17_ILi2ELi4ELi3EEES1A_NSX_INS5_IJS1B_SG_EEENS5_IJSG_SC_EEEEEEENS4_39AutoVectorizingCopyWithAssumedAlignmentILi128EEENS4_14SM90_TMA_STOREES27_S29_S29_EEEvvEEEEvNT_6ParamsE) ;  /* 0xffffff8402407950 */ /* 0x000fea0003c3ffff */
.L_x_151:
[----:B------:R-:W-:-:S00]  /*7b00*/  BRA `(.L_x_151) ;  /* 0xfffffffc00fc7947 */ /* 0x000fc0000383ffff */
[----:B------:R-:W-:-:S00]  /*7b10*/  NOP ;  /* 0x0000000000007918 */ /* 0x000fc00000000000 */
        /* <DEDUP_REMOVED lines=14> */
.L_x_152:


//--------------------- .nv.global.init           --------------------------
	.section	.nv.global.init,"aw",@progbits
.nv.global.init:
	.type		$str$27,@object
	.size		$str$27,($str$28 - $str$27)
$str$27:
        /*0000*/ 	.byte	0x28, 0x61, 0x64, 0x64, 0x72, 0x65, 0x73, 0x73, 0x20, 0x26, 0x20, 0x6d, 0x61, 0x73, 0x6b, 0x29
        /*0010*/ 	.byte	0x20, 0x3d, 0x3d, 0x20, 0x30, 0x00
	.type		$str$28,@object
	.size		$str$28,($str$26 - $str$28)
$str$28:
        /*0016*/ 	.byte	0x2f, 0x74, 0x6d, 0x70, 0x2f, 0x63, 0x75, 0x74, 0x6c, 0x61, 0x73, 0x73, 0x5f, 0x73, 0x77, 0x65
        /*0026*/ 	.byte	0x65, 0x70, 0x5f, 0x73, 0x72, 0x63, 0x2f, 0x69, 0x6e, 0x63, 0x6c, 0x75, 0x64, 0x65, 0x2f, 0x63
        /*0036*/ 	.byte	0x75, 0x74, 0x65, 0x2f, 0x70, 0x6f, 0x69, 0x6e, 0x74, 0x65, 0x72, 0x5f, 0x66, 0x6c, 0x61, 0x67
        /*0046*/ 	.byte	0x67, 0x65, 0x64, 0x2e, 0x68, 0x70, 0x70, 0x00
	.type		$str$26,@object
	.size		$str$26,($str$25 - $str$26)
$str$26:
        /*004e*/ 	.byte	0x2f, 0x74, 0x6d, 0x70, 0x2f, 0x63, 0x75, 0x74, 0x6c, 0x61, 0x73, 0x73, 0x5f, 0x73, 0x77, 0x65
        /*005e*/ 	.byte	0x65, 0x70, 0x5f, 0x73, 0x72, 0x63, 0x2f, 0x69, 0x6e, 0x63, 0x6c, 0x75, 0x64, 0x65, 0x2f, 0x63
        /*006e*/ 	.byte	0x75, 0x74, 0x65, 0x2f, 0x61, 0x74, 0x6f, 0x6d, 0x2f, 0x63, 0x6f, 0x70, 0x79, 0x5f, 0x74, 0x72
        /*007e*/ 	.byte	0x61, 0x69, 0x74, 0x73, 0x5f, 0x73, 0x6d, 0x31, 0x30, 0x30, 0x2e, 0x68, 0x70, 0x70, 0x00
	.type		$str$25,@object
	.size		$str$25,(__unnamed_1 - $str$25)
$str$25:
        /*008d*/ 	.byte	0x28, 0x28, 0x75, 0x69, 0x6e, 0x74, 0x33, 0x32, 0x5f, 0x74, 0x28, 0x74, 0x68, 0x72, 0x65, 0x61
        /*009d*/ 	.byte	0x64, 0x49, 0x64, 0x78, 0x2e, 0x78, 0x29, 0x20, 0x2f, 0x20, 0x33, 0x32, 0x29, 0x20, 0x25, 0x20
        /*00ad*/ 	.byte	0x34, 0x29, 0x20, 0x3d, 0x3d, 0x20, 0x28, 0x28, 0x28, 0x74, 0x6d, 0x65, 0x6d, 0x5f, 0x61, 0x64
        /*00bd*/ 	.byte	0x64, 0x72, 0x20, 0x3e, 0x3e, 0x20, 0x31, 0x36, 0x29, 0x20, 0x2f, 0x20, 0x33, 0x32, 0x29, 0x20
        /*00cd*/ 	.byte	0x25, 0x20, 0x34, 0x29, 0x00
	.type		__unnamed_1,@object
	.size		__unnamed_1,(__unnamed_2 - __unnamed_1)
__unnamed_1:
        /*00d2*/ 	.byte	0x61, 0x75, 0x74, 0x6f, 0x20, 0x63, 0x75, 0x74, 0x65, 0x3a, 0x3a, 0x61, 0x73, 0x5f, 0x70, 0x6f
        /* <DEDUP_REMOVED lines=24> */
        /*0262*/ 	.byte	0x43, 0x3c, 0x38, 0x31, 0x39, 0x32, 0x3e, 0x3e, 0x3e, 0x3e, 0x5d, 0x00
	.type		__unnamed_2,@object
	.size		__unnamed_2,(.L_2 - __unnamed_2)
__unnamed_2:
        /* <DEDUP_REMOVED lines=42> */
        /*050e*/ 	.byte	0x3e, 0x3e, 0x3e, 0x3e, 0x5d, 0x00
.L_2:


//--------------------- .nv.shared._ZN7cutlass13device_kernelINS_4gemm6kernel13GemmUniversalIN4cute5tupleIJiiiiEEENS1_10collective13CollectiveMmaINS1_35MainloopSm100TmaUmmaWarpSpecializedILi5ELi2ELi4ENS5_IJNS4_1CILi2EEENSA_ILi1EEESC_EEEEENS5_IJNSA_ILi256EEENSA_ILi64EEENSA_ILi32EEEEEENS_12float_e5m2_tENS5_IJlSC_lEEESJ_SK_NS4_8TiledMMAINS4_8MMA_AtomIJNS4_10MMA_TraitsINS4_25SM100_MMA_F8F6F4_2x1SM_SSEJSJ_SJ_fSF_SG_NS4_17integral_constantINS4_4UMMA5MajorELSR_0EEESS_NSP_INSQ_7ScaleInELST_0EEESU_EEEEEENS4_6LayoutINS5_IJSC_SC_SC_EEENS5_IJNSA_ILi0EEESZ_SZ_EEEEENS5_IJNS4_10UnderscoreES12_S12_EEEEENS4_18SM100_TMA_2SM_LOADENS4_14ComposedLayoutINS4_7SwizzleILi1ELi4ELi3EEENS4_18smem_ptr_flag_bitsILi8EEENSX_INS5_IJNSA_ILi8EEESH_EEENS5_IJSH_SC_EEEEEEEvNS4_8identityES15_S1F_vS1G_EENS_8epilogue10collective18CollectiveEpilogueINS1I_23Sm100TmaWarpSpecializedILi1ELi1ELi64ELb0ELb0EEEJNS5_IJNSA_ILi128EEESG_SH_EEENS5_IJNSX_IS1N_SC_EENSX_ISG_SC_EEEEESJ_SK_SJ_SK_NS1I_6fusion15FusionCallbacksIS1M_NS1S_17LinearCombinationISJ_fSJ_fLNS_15FloatRoundStyleE2EEES1O_S1R_JEEENS4_5SM1004TMEM4LOAD26SM100_TMEM_LOAD_32dp32b64xENS4_13SM90_TMA_LOADENS16_INS17_ILi2ELi4ELi3EEES1A_NSX_INS5_IJS1B_SG_EEENS5_IJSG_SC_EEEEEEENS4_39AutoVectorizingCopyWithAssumedAlignmentILi128EEENS4_14SM90_TMA_STOREES27_S29_S29_EEEvvEEEEvNT_6ParamsE --------------------------
	.section	.nv.shared._ZN7cutlass13device_kernelINS_4gemm6kernel13GemmUniversalIN4cute5tupleIJiiiiEEENS1_10collective13CollectiveMmaINS1_35MainloopSm100TmaUmmaWarpSpecializedILi5ELi2ELi4ENS5_IJNS4_1CILi2EEENSA_ILi1EEESC_EEEEENS5_IJNSA_ILi256EEENSA_ILi64EEENSA_ILi32EEEEEENS_12float_e5m2_tENS5_IJlSC_lEEESJ_SK_NS4_8TiledMMAINS4_8MMA_AtomIJNS4_10MMA_TraitsINS4_25SM100_MMA_F8F6F4_2x1SM_SSEJSJ_SJ_fSF_SG_NS4_17integral_constantINS4_4UMMA5MajorELSR_0EEESS_NSP_INSQ_7ScaleInELST_0EEESU_EEEEEENS4_6LayoutINS5_IJSC_SC_SC_EEENS5_IJNSA_ILi0EEESZ_SZ_EEEEENS5_IJNS4_10UnderscoreES12_S12_EEEEENS4_18SM100_TMA_2SM_LOADENS4_14ComposedLayoutINS4_7SwizzleILi1ELi4ELi3EEENS4_18smem_ptr_flag_bitsILi8EEENSX_INS5_IJNSA_ILi8EEESH_EEENS5_IJSH_SC_EEEEEEEvNS4_8identityES15_S1F_vS1G_EENS_8epilogue10collective18CollectiveEpilogueINS1I_23Sm100TmaWarpSpecializedILi1ELi1ELi64ELb0ELb0EEEJNS5_IJNSA_ILi128EEESG_SH_EEENS5_IJNSX_IS1N_SC_EENSX_ISG_SC_EEEEESJ_SK_SJ_SK_NS1I_6fusion15FusionCallbacksIS1M_NS1S_17LinearCombinationISJ_fSJ_fLNS_15FloatRoundStyleE2EEES1O_S1R_JEEENS4_5SM1004TMEM4LOAD26SM100_TMEM_LOAD_32dp32b64xENS4_13SM90_TMA_LOADENS16_INS17_ILi2ELi4ELi3EEES1A_NSX_INS5_IJS1B_SG_EEENS5_IJSG_SC_EEEEEEENS4_39AutoVectorizingCopyWithAssumedAlignmentILi128EEENS4_14SM90_TMA_STOREES27_S29_S29_EEEvvEEEEvNT_6ParamsE,"aw",@nobits
	.sectionflags	@""
	.align	16
	.zero		1024


//--------------------- .nv.shared.reserved.0     --------------------------
	.section	.nv.shared.reserved.0,"aw",@nobits
	.weak		__nv_reservedSMEM_offset_0_alias
	.size		__nv_reservedSMEM_offset_0_alias, 0, 64
	.other		__nv_reservedSMEM_offset_0_alias,@"STO_CUDA_RESERVED_SHARED STV_DEFAULT"
__nv_reservedSMEM_offset_0_alias:
	.zero		0
.nv.shared.reserved.0:
	.zero		64
	.weak		__nv_reservedSMEM_tcgen05_partition
	.type		__nv_reservedSMEM_tcgen05_partition,@object
	.size		__nv_reservedSMEM_tcgen05_partition,(.L_0 - __nv_reservedSMEM_tcgen05_partition)
__nv_reservedSMEM_tcgen05_partition:
	.zero		32
.L_0:


//--------------------- .nv.global                --------------------------
	.section	.nv.global,"aw",@nobits
.nv.global:
	.type		_ZN39_INTERNAL_6354ff6c_4_k_cu_764fb157_91144cute1_E,@object
	.size		_ZN39_INTERNAL_6354ff6c_4_k_cu_764fb157_91144cute1_E,(_ZN39_INTERNAL_6354ff6c_4_k_cu_764fb157_91144cuda3std3__45__cpo6cbeginE - _ZN39_INTERNAL_6354ff6c_4_k_cu_764fb157_91144cute1_E)
_ZN39_INTERNAL_6354ff6c_4_k_cu_764fb157_91144cute1_E:
	.zero		1
	.type		_ZN39_INTERNAL_6354ff6c_4_k_cu_764fb157_91144cuda3std3__45__cpo6cbeginE,@object
	.size		_ZN39_INTERNAL_6354ff6c_4_k_cu_764fb157_91144cuda3std3__45__cpo6cbeginE,(_ZN39_INTERNAL_6354ff6c_4_k_cu_764fb157_91144cuda3std3__48in_placeE - _ZN39_INTERNAL_6354ff6c_4_k_cu_764fb157_91144cuda3std3__45__cpo6cbeginE)
_ZN39_INTERNAL_6354ff6c_4_k_cu_764fb157_91144cuda3std3__45__cpo6cbeginE:
	.zero		1
	.type		_ZN39_INTERNAL_6354ff6c_4_k_cu_764fb157_91144cuda3std3__48in_placeE,@object
	.size		_ZN39_INTERNAL_6354ff6c_4_k_cu_764fb157_91144cuda3std3__48in_placeE,(_ZN39_INTERNAL_6354ff6c_4_k_cu_764fb157_91144cuda3std6ranges3__45__cpo9iter_moveE - _ZN39_INTERNAL_6354ff6c_4_k_cu_764fb157_91144cuda3std3__48in_placeE)
_ZN39_INTERNAL_6354ff6c_4_k_cu_764fb157_91144cuda3std3__48in_placeE:
	.zero		1
	.type		_ZN39_INTERNAL_6354ff6c_4_k_cu_764fb157_91144cuda3std6ranges3__45__cpo9iter_moveE,@object
	.size		_ZN39_INTERNAL_6354ff6c_4_k_cu_764fb157_91144cuda3std6ranges3__45__cpo9iter_moveE,(_ZN39_INTERNAL_6354ff6c_4_k_cu_764fb157_91144cuda3std3__45__cpo5beginE - _ZN39_INTERNAL_6354ff6c_4_k_cu_764fb157_91144cuda3std6ranges3__45__cpo9iter_moveE)
_ZN39_INTERNAL_6354ff6c_4_k_cu_764fb157_91144cuda3std6ranges3__45__cpo9iter_moveE:
	.zero		1
	.type		_ZN39_INTERNAL_6354ff6c_4_k_cu_764fb157_91144cuda3std3__45__cpo5beginE,@object
	.size		_ZN39_INTERNAL_6354ff6c_4_k_cu_764fb157_91144cuda3std3__45__cpo5beginE,(_ZN39_INTERNAL_6354ff6c_4_k_cu_764fb157_91144cuda3std3__441_GLOBAL__N__6354ff6c_4_k_cu_764fb157_91146ignoreE - _ZN39_INTERNAL_6354ff6c_4_k_cu_764fb157_91144cuda3std3__45__cpo5beginE)
_ZN39_INTERNAL_6354ff6c_4_k_cu_764fb157_91144cuda3std3__45__cpo5beginE:
	.zero		1
	.type		_ZN39_INTERNAL_6354ff6c_4_k_cu_764fb157_91144cuda3std3__441_GLOBAL__N__6354ff6c_4_k_cu_764fb157_91146ignoreE,@object
	.size		_ZN39_INTERNAL_6354ff6c_4_k_cu_764fb157_91144cuda3std3__441_GLOBAL__N__6354ff6c_4_k_cu_764fb157_91146ignoreE,(_ZN39_INTERNAL_6354ff6c_4_k_cu_764fb157_91144cute7productE - _ZN39_INTERNAL_6354ff6c_4_k_cu_764fb157_91144cuda3std3__441_GLOBAL__N__6354ff6c_4_k_cu_764fb157_91146ignoreE)
_ZN39_INTERNAL_6354ff6c_4_k_cu_764fb157_91144cuda3std3__441_GLOBAL__N__6354ff6c_4_k_cu_764fb157_91146ignoreE:
	.zero		1
	.type		_ZN39_INTERNAL_6354ff6c_4_k_cu_764fb157_91144cute7productE,@object
	.size		_ZN39_INTERNAL_6354ff6c_4_k_cu_764fb157_91144cute7productE,(_ZN39_INTERNAL_6354ff6c_4_k_cu_764fb157_91144cuda3std3__45__cpo3endE - _ZN39_INTERNAL_6354ff6c_4_k_cu_764fb157_91144cute7productE)
_ZN39_INTERNAL_6354ff6c_4_k_cu_764fb157_91144cute7productE:
	.zero		1
	.type		_ZN39_INTERNAL_6354ff6c_4_k_cu_764fb157_91144cuda3std3__45__cpo3endE,@object
	.size		_ZN39_INTERNAL_6354ff6c_4_k_cu_764fb157_91144cuda3std3__45__cpo3endE,(_ZN39_INTERNAL_6354ff6c_4_k_cu_764fb157_91144cuda3std3__419piecewise_constructE - _ZN39_INTERNAL_6354ff6c_4_k_cu_764fb157_91144cuda3std3__45__cpo3endE)
_ZN39_INTERNAL_6354ff6c_4_k_cu_764fb157_91144cuda3std3__45__cpo3endE:
	.zero		1
	.type		_ZN39_INTERNAL_6354ff6c_4_k_cu_764fb157_91144cuda3std3__419piecewise_constructE,@object
	.size		_ZN39_INTERNAL_6354ff6c_4_k_cu_764fb157_91144cuda3std3__419piecewise_constructE,(_ZN39_INTERNAL_6354ff6c_4_k_cu_764fb157_91144cuda3std3__45__cpo4cendE - _ZN39_INTERNAL_6354ff6c_4_k_cu_764fb157_91144cuda3std3__419piecewise_constructE)
_ZN39_INTERNAL_6354ff6c_4_k_cu_764fb157_91144cuda3std3__419piecewise_constructE:
	.zero		1
	.type		_ZN39_INTERNAL_6354ff6c_4_k_cu_764fb157_91144cuda3std3__45__cpo4cendE,@object
	.size		_ZN39_INTERNAL_6354ff6c_4_k_cu_764fb157_91144cuda3std3__45__cpo4cendE,(_ZN39_INTERNAL_6354ff6c_4_k_cu_764fb157_91144cuda3std6ranges3__45__cpo4swapE - _ZN39_INTERNAL_6354ff6c_4_k_cu_764fb157_91144cuda3std3__45__cpo4cendE)
_ZN39_INTERNAL_6354ff6c_4_k_cu_764fb157_91144cuda3std3__45__cpo4cendE:
	.zero		1
	.type		_ZN39_INTERNAL_6354ff6c_4_k_cu_764fb157_91144cuda3std6ranges3__45__cpo4swapE,@object
	.size		_ZN39_INTERNAL_6354ff6c_4_k_cu_764fb157_91144cuda3std6ranges3__45__cpo4swapE,(.L_10 - _ZN39_INTERNAL_6354ff6c_4_k_cu_764fb157_91144cuda3std6ranges3__45__cpo4swapE)
_ZN39_INTERNAL_6354ff6c_4_k_cu_764fb157_91144cuda3std6ranges3__45__cpo4swapE:
	.zero		1
.L_10:


//--------------------- .nv.constant0._ZN7cutlass13device_kernelINS_4gemm6kernel13GemmUniversalIN4cute5tupleIJiiiiEEENS1_10collective13CollectiveMmaINS1_35MainloopSm100TmaUmmaWarpSpecializedILi5ELi2ELi4ENS5_IJNS4_1CILi2EEENSA_ILi1EEESC_EEEEENS5_IJNSA_ILi256EEENSA_ILi64EEENSA_ILi32EEEEEENS_12float_e5m2_tENS5_IJlSC_lEEESJ_SK_NS4_8TiledMMAINS4_8MMA_AtomIJNS4_10MMA_TraitsINS4_25SM100_MMA_F8F6F4_2x1SM_SSEJSJ_SJ_fSF_SG_NS4_17integral_constantINS4_4UMMA5MajorELSR_0EEESS_NSP_INSQ_7ScaleInELST_0EEESU_EEEEEENS4_6LayoutINS5_IJSC_SC_SC_EEENS5_IJNSA_ILi0EEESZ_SZ_EEEEENS5_IJNS4_10UnderscoreES12_S12_EEEEENS4_18SM100_TMA_2SM_LOADENS4_14ComposedLayoutINS4_7SwizzleILi1ELi4ELi3EEENS4_18smem_ptr_flag_bitsILi8EEENSX_INS5_IJNSA_ILi8EEESH_EEENS5_IJSH_SC_EEEEEEEvNS4_8identityES15_S1F_vS1G_EENS_8epilogue10collective18CollectiveEpilogueINS1I_23Sm100TmaWarpSpecializedILi1ELi1ELi64ELb0ELb0EEEJNS5_IJNSA_ILi128EEESG_SH_EEENS5_IJNSX_IS1N_SC_EENSX_ISG_SC_EEEEESJ_SK_SJ_SK_NS1I_6fusion15FusionCallbacksIS1M_NS1S_17LinearCombinationISJ_fSJ_fLNS_15FloatRoundStyleE2EEES1O_S1R_JEEENS4_5SM1004TMEM4LOAD26SM100_TMEM_LOAD_32dp32b64xENS4_13SM90_TMA_LOADENS16_INS17_ILi2ELi4ELi3EEES1A_NSX_INS5_IJS1B_SG_EEENS5_IJSG_SC_EEEEEEENS4_39AutoVectorizingCopyWithAssumedAlignmentILi128EEENS4_14SM90_TMA_STOREES27_S29_S29_EEEvvEEEEvNT_6ParamsE --------------------------
	.section	.nv.constant0._ZN7cutlass13device_kernelINS_4gemm6kernel13GemmUniversalIN4cute5tupleIJiiiiEEENS1_10collective13CollectiveMmaINS1_35MainloopSm100TmaUmmaWarpSpecializedILi5ELi2ELi4ENS5_IJNS4_1CILi2EEENSA_ILi1EEESC_EEEEENS5_IJNSA_ILi256EEENSA_ILi64EEENSA_ILi32EEEEEENS_12float_e5m2_tENS5_IJlSC_lEEESJ_SK_NS4_8TiledMMAINS4_8MMA_AtomIJNS4_10MMA_TraitsINS4_25SM100_MMA_F8F6F4_2x1SM_SSEJSJ_SJ_fSF_SG_NS4_17integral_constantINS4_4UMMA5MajorELSR_0EEESS_NSP_INSQ_7ScaleInELST_0EEESU_EEEEEENS4_6LayoutINS5_IJSC_SC_SC_EEENS5_IJNSA_ILi0EEESZ_SZ_EEEEENS5_IJNS4_10UnderscoreES12_S12_EEEEENS4_18SM100_TMA_2SM_LOADENS4_14ComposedLayoutINS4_7SwizzleILi1ELi4ELi3EEENS4_18smem_ptr_flag_bitsILi8EEENSX_INS5_IJNSA_ILi8EEESH_EEENS5_IJSH_SC_EEEEEEEvNS4_8identityES15_S1F_vS1G_EENS_8epilogue10collective18CollectiveEpilogueINS1I_23Sm100TmaWarpSpecializedILi1ELi1ELi64ELb0ELb0EEEJNS5_IJNSA_ILi128EEESG_SH_EEENS5_IJNSX_IS1N_SC_EENSX_ISG_SC_EEEEESJ_SK_SJ_SK_NS1I_6fusion15FusionCallbacksIS1M_NS1S_17LinearCombinationISJ_fSJ_fLNS_15FloatRoundStyleE2EEES1O_S1R_JEEENS4_5SM1004TMEM4LOAD26SM100_TMEM_LOAD_32dp32b64xENS4_13SM90_TMA_LOADENS16_INS17_ILi2ELi4ELi3EEES1A_NSX_INS5_IJS1B_SG_EEENS5_IJSG_SC_EEEEEEENS4_39AutoVectorizingCopyWithAssumedAlignmentILi128EEENS4_14SM90_TMA_STOREES27_S29_S29_EEEvvEEEEvNT_6ParamsE,"a",@progbits
	.sectionflags	@""
	.align	4
.nv.constant0._ZN7cutlass13device_kernelINS_4gemm6kernel13GemmUniversalIN4cute5tupleIJiiiiEEENS1_10collective13CollectiveMmaINS1_35MainloopSm100TmaUmmaWarpSpecializedILi5ELi2ELi4ENS5_IJNS4_1CILi2EEENSA_ILi1EEESC_EEEEENS5_IJNSA_ILi256EEENSA_ILi64EEENSA_ILi32EEEEEENS_12float_e5m2_tENS5_IJlSC_lEEESJ_SK_NS4_8TiledMMAINS4_8MMA_AtomIJNS4_10MMA_TraitsINS4_25SM100_MMA_F8F6F4_2x1SM_SSEJSJ_SJ_fSF_SG_NS4_17integral_constantINS4_4UMMA5MajorELSR_0EEESS_NSP_INSQ_7ScaleInELST_0EEESU_EEEEEENS4_6LayoutINS5_IJSC_SC_SC_EEENS5_IJNSA_ILi0EEESZ_SZ_EEEEENS5_IJNS4_10UnderscoreES12_S12_EEEEENS4_18SM100_TMA_2SM_LOADENS4_14ComposedLayoutINS4_7SwizzleILi1ELi4ELi3EEENS4_18smem_ptr_flag_bitsILi8EEENSX_INS5_IJNSA_ILi8EEESH_EEENS5_IJSH_SC_EEEEEEEvNS4_8identityES15_S1F_vS1G_EENS_8epilogue10collective18CollectiveEpilogueINS1I_23Sm100TmaWarpSpecializedILi1ELi1ELi64ELb0ELb0EEEJNS5_IJNSA_ILi128EEESG_SH_EEENS5_IJNSX_IS1N_SC_EENSX_ISG_SC_EEEEESJ_SK_SJ_SK_NS1I_6fusion15FusionCallbacksIS1M_NS1S_17LinearCombinationISJ_fSJ_fLNS_15FloatRoundStyleE2EEES1O_S1R_JEEENS4_5SM1004TMEM4LOAD26SM100_TMEM_LOAD_32dp32b64xENS4_13SM90_TMA_LOADENS16_INS17_ILi2ELi4ELi3EEES1A_NSX_INS5_IJS1B_SG_EEENS5_IJSG_SC_EEEEEEENS4_39AutoVectorizingCopyWithAssumedAlignmentILi128EEENS4_14SM90_TMA_STOREES27_S29_S29_EEEvvEEEEvNT_6ParamsE:
	.zero		2944


//--------------------- SYMBOLS --------------------------

	.type		.nv.reservedSmem.offset0,@object
	.size		.nv.reservedSmem.offset0,0x4
	.type		.nv.reservedSmem.cap,@object
	.size		.nv.reservedSmem.cap,0x4
	.type		__assertfail,@function
